//
// Generated by NVIDIA NVVM Compiler
//
// Compiler Build ID: CL-36424714
// Cuda compilation tools, release 13.0, V13.0.88
// Based on NVVM 20.0.0
//

.version 9.0
.target sm_100
.address_size 64

	// .globl	_ZN3cub18CUB_300001_SM_10006detail11EmptyKernelIvEEvv
.global .align 1 .b8 _ZN30_INTERNAL_bc0aad2a_4_k_cu_main4cuda3std3__45__cpo5beginE[1];
.global .align 1 .b8 _ZN30_INTERNAL_bc0aad2a_4_k_cu_main4cuda3std3__45__cpo3endE[1];
.global .align 1 .b8 _ZN30_INTERNAL_bc0aad2a_4_k_cu_main4cuda3std3__45__cpo6cbeginE[1];
.global .align 1 .b8 _ZN30_INTERNAL_bc0aad2a_4_k_cu_main4cuda3std3__45__cpo4cendE[1];
.global .align 1 .b8 _ZN30_INTERNAL_bc0aad2a_4_k_cu_main4cuda3std3__45__cpo6rbeginE[1];
.global .align 1 .b8 _ZN30_INTERNAL_bc0aad2a_4_k_cu_main4cuda3std3__45__cpo4rendE[1];
.global .align 1 .b8 _ZN30_INTERNAL_bc0aad2a_4_k_cu_main4cuda3std3__45__cpo7crbeginE[1];
.global .align 1 .b8 _ZN30_INTERNAL_bc0aad2a_4_k_cu_main4cuda3std3__45__cpo5crendE[1];
.global .align 1 .b8 _ZN30_INTERNAL_bc0aad2a_4_k_cu_main4cuda3std3__432_GLOBAL__N__bc0aad2a_4_k_cu_main6ignoreE[1];
.global .align 1 .b8 _ZN30_INTERNAL_bc0aad2a_4_k_cu_main4cuda3std3__419piecewise_constructE[1];
.global .align 1 .b8 _ZN30_INTERNAL_bc0aad2a_4_k_cu_main4cuda3std3__48in_placeE[1];
.global .align 1 .b8 _ZN30_INTERNAL_bc0aad2a_4_k_cu_main4cuda3std3__420unreachable_sentinelE[1];
.global .align 1 .b8 _ZN30_INTERNAL_bc0aad2a_4_k_cu_main4cuda3std3__47nulloptE[1];
.global .align 1 .b8 _ZN30_INTERNAL_bc0aad2a_4_k_cu_main4cuda3std3__48unexpectE[1];
.global .align 1 .b8 _ZN30_INTERNAL_bc0aad2a_4_k_cu_main4cuda3std6ranges3__45__cpo4swapE[1];
.global .align 1 .b8 _ZN30_INTERNAL_bc0aad2a_4_k_cu_main4cuda3std6ranges3__45__cpo9iter_moveE[1];
.global .align 1 .b8 _ZN30_INTERNAL_bc0aad2a_4_k_cu_main4cuda3std6ranges3__45__cpo5beginE[1];
.global .align 1 .b8 _ZN30_INTERNAL_bc0aad2a_4_k_cu_main4cuda3std6ranges3__45__cpo3endE[1];
.global .align 1 .b8 _ZN30_INTERNAL_bc0aad2a_4_k_cu_main4cuda3std6ranges3__45__cpo6cbeginE[1];
.global .align 1 .b8 _ZN30_INTERNAL_bc0aad2a_4_k_cu_main4cuda3std6ranges3__45__cpo4cendE[1];
.global .align 1 .b8 _ZN30_INTERNAL_bc0aad2a_4_k_cu_main4cuda3std6ranges3__45__cpo7advanceE[1];
.global .align 1 .b8 _ZN30_INTERNAL_bc0aad2a_4_k_cu_main4cuda3std6ranges3__45__cpo9iter_swapE[1];
.global .align 1 .b8 _ZN30_INTERNAL_bc0aad2a_4_k_cu_main4cuda3std6ranges3__45__cpo4nextE[1];
.global .align 1 .b8 _ZN30_INTERNAL_bc0aad2a_4_k_cu_main4cuda3std6ranges3__45__cpo4prevE[1];
.global .align 1 .b8 _ZN30_INTERNAL_bc0aad2a_4_k_cu_main4cuda3std6ranges3__45__cpo4dataE[1];
.global .align 1 .b8 _ZN30_INTERNAL_bc0aad2a_4_k_cu_main4cuda3std6ranges3__45__cpo5cdataE[1];
.global .align 1 .b8 _ZN30_INTERNAL_bc0aad2a_4_k_cu_main4cuda3std6ranges3__45__cpo4sizeE[1];
.global .align 1 .b8 _ZN30_INTERNAL_bc0aad2a_4_k_cu_main4cuda3std6ranges3__45__cpo5ssizeE[1];
.global .align 1 .b8 _ZN30_INTERNAL_bc0aad2a_4_k_cu_main4cuda3std6ranges3__45__cpo8distanceE[1];
.global .align 1 .b8 _ZN30_INTERNAL_bc0aad2a_4_k_cu_main6thrust24THRUST_300001_SM_1000_NS8cuda_cub3parE[1];
.global .align 1 .b8 _ZN30_INTERNAL_bc0aad2a_4_k_cu_main6thrust24THRUST_300001_SM_1000_NS8cuda_cub10par_nosyncE[1];
.global .align 1 .b8 _ZN30_INTERNAL_bc0aad2a_4_k_cu_main6thrust24THRUST_300001_SM_1000_NS6system6detail10sequential3seqE[1];
.global .align 1 .b8 _ZN30_INTERNAL_bc0aad2a_4_k_cu_main6thrust24THRUST_300001_SM_1000_NS12placeholders2_1E[1];
.global .align 1 .b8 _ZN30_INTERNAL_bc0aad2a_4_k_cu_main6thrust24THRUST_300001_SM_1000_NS12placeholders2_2E[1];
.global .align 1 .b8 _ZN30_INTERNAL_bc0aad2a_4_k_cu_main6thrust24THRUST_300001_SM_1000_NS12placeholders2_3E[1];
.global .align 1 .b8 _ZN30_INTERNAL_bc0aad2a_4_k_cu_main6thrust24THRUST_300001_SM_1000_NS12placeholders2_4E[1];
.global .align 1 .b8 _ZN30_INTERNAL_bc0aad2a_4_k_cu_main6thrust24THRUST_300001_SM_1000_NS12placeholders2_5E[1];
.global .align 1 .b8 _ZN30_INTERNAL_bc0aad2a_4_k_cu_main6thrust24THRUST_300001_SM_1000_NS12placeholders2_6E[1];
.global .align 1 .b8 _ZN30_INTERNAL_bc0aad2a_4_k_cu_main6thrust24THRUST_300001_SM_1000_NS12placeholders2_7E[1];
.global .align 1 .b8 _ZN30_INTERNAL_bc0aad2a_4_k_cu_main6thrust24THRUST_300001_SM_1000_NS12placeholders2_8E[1];
.global .align 1 .b8 _ZN30_INTERNAL_bc0aad2a_4_k_cu_main6thrust24THRUST_300001_SM_1000_NS12placeholders2_9E[1];
.global .align 1 .b8 _ZN30_INTERNAL_bc0aad2a_4_k_cu_main6thrust24THRUST_300001_SM_1000_NS12placeholders3_10E[1];
.global .align 1 .b8 _ZN30_INTERNAL_bc0aad2a_4_k_cu_main6thrust24THRUST_300001_SM_1000_NS3seqE[1];
.global .align 4 .b8 __cudart_i2opi_f[24] = {65, 144, 67, 60, 153, 149, 98, 219, 192, 221, 52, 245, 209, 87, 39, 252, 41, 21, 68, 78, 110, 131, 249, 162};

.visible .entry _ZN3cub18CUB_300001_SM_10006detail11EmptyKernelIvEEvv()
{


	ret;

}
	// .globl	_ZN3cub18CUB_300001_SM_10006detail8for_each13static_kernelINS2_12policy_hub_t12policy_500_tEmN6thrust24THRUST_300001_SM_1000_NS8cuda_cub20__uninitialized_fill7functorINS7_10device_ptrIfEEfEEEEvT0_T1_
.visible .entry _ZN3cub18CUB_300001_SM_10006detail8for_each13static_kernelINS2_12policy_hub_t12policy_500_tEmN6thrust24THRUST_300001_SM_1000_NS8cuda_cub20__uninitialized_fill7functorINS7_10device_ptrIfEEfEEEEvT0_T1_(
	.param .u64 _ZN3cub18CUB_300001_SM_10006detail8for_each13static_kernelINS2_12policy_hub_t12policy_500_tEmN6thrust24THRUST_300001_SM_1000_NS8cuda_cub20__uninitialized_fill7functorINS7_10device_ptrIfEEfEEEEvT0_T1__param_0,
	.param .align 8 .b8 _ZN3cub18CUB_300001_SM_10006detail8for_each13static_kernelINS2_12policy_hub_t12policy_500_tEmN6thrust24THRUST_300001_SM_1000_NS8cuda_cub20__uninitialized_fill7functorINS7_10device_ptrIfEEfEEEEvT0_T1__param_1[16]
)
.maxntid 256
{
	.reg .pred 	%p<4>;
	.reg .b16 	%rs<5>;
	.reg .b32 	%r<10>;
	.reg .b32 	%f<3>;
	.reg .b64 	%rd<16>;

	ld.param.f32 	%f2, [_ZN3cub18CUB_300001_SM_10006detail8for_each13static_kernelINS2_12policy_hub_t12policy_500_tEmN6thrust24THRUST_300001_SM_1000_NS8cuda_cub20__uninitialized_fill7functorINS7_10device_ptrIfEEfEEEEvT0_T1__param_1+8];
	ld.param.u64 	%rd4, [_ZN3cub18CUB_300001_SM_10006detail8for_each13static_kernelINS2_12policy_hub_t12policy_500_tEmN6thrust24THRUST_300001_SM_1000_NS8cuda_cub20__uninitialized_fill7functorINS7_10device_ptrIfEEfEEEEvT0_T1__param_1];
	ld.param.u64 	%rd5, [_ZN3cub18CUB_300001_SM_10006detail8for_each13static_kernelINS2_12policy_hub_t12policy_500_tEmN6thrust24THRUST_300001_SM_1000_NS8cuda_cub20__uninitialized_fill7functorINS7_10device_ptrIfEEfEEEEvT0_T1__param_0];
	mov.u32 	%r7, %ctaid.x;
	mul.wide.u32 	%rd1, %r7, 512;
	sub.s64 	%rd2, %rd5, %rd1;
	setp.lt.u64 	%p1, %rd2, 512;
	@%p1 bra 	$L__BB1_2;
	mov.u32 	%r9, %tid.x;
	cvta.to.global.u64 	%rd11, %rd4;
	cvt.u64.u32 	%rd12, %r9;
	add.s64 	%rd13, %rd1, %rd12;
	shl.b64 	%rd14, %rd13, 2;
	add.s64 	%rd15, %rd11, %rd14;
	st.global.f32 	[%rd15], %f2;
	st.global.f32 	[%rd15+1024], %f2;
	bra.uni 	$L__BB1_6;
$L__BB1_2:
	cvta.to.global.u64 	%rd6, %rd4;
	mov.u32 	%r1, %tid.x;
	cvt.u64.u32 	%rd7, %r1;
	setp.le.u64 	%p2, %rd2, %rd7;
	add.s64 	%rd8, %rd1, %rd7;
	shl.b64 	%rd9, %rd8, 2;
	add.s64 	%rd3, %rd6, %rd9;
	@%p2 bra 	$L__BB1_4;
	st.global.f32 	[%rd3], %f2;
$L__BB1_4:
	add.s32 	%r8, %r1, 256;
	cvt.u64.u32 	%rd10, %r8;
	setp.le.u64 	%p3, %rd2, %rd10;
	@%p3 bra 	$L__BB1_6;
	st.global.f32 	[%rd3+1024], %f2;
$L__BB1_6:
	ret;

}
	// .globl	_ZN3cub18CUB_300001_SM_10006detail9transform16transform_kernelINS2_10policy_hubILb1EN4cuda3std3__45tupleIJN6thrust24THRUST_300001_SM_1000_NS17counting_iteratorIiNSA_11use_defaultESC_SC_EEEEEE10policy1000Ei9mifuncionNSA_6detail15normal_iteratorINSA_10device_ptrIfEEEEJSD_EEEvT0_iT1_T2_DpNS2_10kernel_argIT3_EE
.visible .entry _ZN3cub18CUB_300001_SM_10006detail9transform16transform_kernelINS2_10policy_hubILb1EN4cuda3std3__45tupleIJN6thrust24THRUST_300001_SM_1000_NS17counting_iteratorIiNSA_11use_defaultESC_SC_EEEEEE10policy1000Ei9mifuncionNSA_6detail15normal_iteratorINSA_10device_ptrIfEEEEJSD_EEEvT0_iT1_T2_DpNS2_10kernel_argIT3_EE(
	.param .u32 _ZN3cub18CUB_300001_SM_10006detail9transform16transform_kernelINS2_10policy_hubILb1EN4cuda3std3__45tupleIJN6thrust24THRUST_300001_SM_1000_NS17counting_iteratorIiNSA_11use_defaultESC_SC_EEEEEE10policy1000Ei9mifuncionNSA_6detail15normal_iteratorINSA_10device_ptrIfEEEEJSD_EEEvT0_iT1_T2_DpNS2_10kernel_argIT3_EE_param_0,
	.param .u32 _ZN3cub18CUB_300001_SM_10006detail9transform16transform_kernelINS2_10policy_hubILb1EN4cuda3std3__45tupleIJN6thrust24THRUST_300001_SM_1000_NS17counting_iteratorIiNSA_11use_defaultESC_SC_EEEEEE10policy1000Ei9mifuncionNSA_6detail15normal_iteratorINSA_10device_ptrIfEEEEJSD_EEEvT0_iT1_T2_DpNS2_10kernel_argIT3_EE_param_1,
	.param .align 4 .b8 _ZN3cub18CUB_300001_SM_10006detail9transform16transform_kernelINS2_10policy_hubILb1EN4cuda3std3__45tupleIJN6thrust24THRUST_300001_SM_1000_NS17counting_iteratorIiNSA_11use_defaultESC_SC_EEEEEE10policy1000Ei9mifuncionNSA_6detail15normal_iteratorINSA_10device_ptrIfEEEEJSD_EEEvT0_iT1_T2_DpNS2_10kernel_argIT3_EE_param_2[4],
	.param .align 8 .b8 _ZN3cub18CUB_300001_SM_10006detail9transform16transform_kernelINS2_10policy_hubILb1EN4cuda3std3__45tupleIJN6thrust24THRUST_300001_SM_1000_NS17counting_iteratorIiNSA_11use_defaultESC_SC_EEEEEE10policy1000Ei9mifuncionNSA_6detail15normal_iteratorINSA_10device_ptrIfEEEEJSD_EEEvT0_iT1_T2_DpNS2_10kernel_argIT3_EE_param_3[8],
	.param .align 8 .b8 _ZN3cub18CUB_300001_SM_10006detail9transform16transform_kernelINS2_10policy_hubILb1EN4cuda3std3__45tupleIJN6thrust24THRUST_300001_SM_1000_NS17counting_iteratorIiNSA_11use_defaultESC_SC_EEEEEE10policy1000Ei9mifuncionNSA_6detail15normal_iteratorINSA_10device_ptrIfEEEEJSD_EEEvT0_iT1_T2_DpNS2_10kernel_argIT3_EE_param_4[16]
)
.maxntid 128
{
	.local .align 4 .b8 	__local_depot2[28];
	.reg .b64 	%SP;
	.reg .b64 	%SPL;
	.reg .pred 	%p<23>;
	.reg .b32 	%r<104>;
	.reg .b32 	%f<58>;
	.reg .b64 	%rd<44>;
	.reg .b64 	%fd<5>;

	mov.u64 	%SPL, __local_depot2;
	ld.param.f32 	%f1, [_ZN3cub18CUB_300001_SM_10006detail9transform16transform_kernelINS2_10policy_hubILb1EN4cuda3std3__45tupleIJN6thrust24THRUST_300001_SM_1000_NS17counting_iteratorIiNSA_11use_defaultESC_SC_EEEEEE10policy1000Ei9mifuncionNSA_6detail15normal_iteratorINSA_10device_ptrIfEEEEJSD_EEEvT0_iT1_T2_DpNS2_10kernel_argIT3_EE_param_2];
	ld.param.u32 	%r40, [_ZN3cub18CUB_300001_SM_10006detail9transform16transform_kernelINS2_10policy_hubILb1EN4cuda3std3__45tupleIJN6thrust24THRUST_300001_SM_1000_NS17counting_iteratorIiNSA_11use_defaultESC_SC_EEEEEE10policy1000Ei9mifuncionNSA_6detail15normal_iteratorINSA_10device_ptrIfEEEEJSD_EEEvT0_iT1_T2_DpNS2_10kernel_argIT3_EE_param_4];
	ld.param.u32 	%r41, [_ZN3cub18CUB_300001_SM_10006detail9transform16transform_kernelINS2_10policy_hubILb1EN4cuda3std3__45tupleIJN6thrust24THRUST_300001_SM_1000_NS17counting_iteratorIiNSA_11use_defaultESC_SC_EEEEEE10policy1000Ei9mifuncionNSA_6detail15normal_iteratorINSA_10device_ptrIfEEEEJSD_EEEvT0_iT1_T2_DpNS2_10kernel_argIT3_EE_param_0];
	ld.param.u64 	%rd13, [_ZN3cub18CUB_300001_SM_10006detail9transform16transform_kernelINS2_10policy_hubILb1EN4cuda3std3__45tupleIJN6thrust24THRUST_300001_SM_1000_NS17counting_iteratorIiNSA_11use_defaultESC_SC_EEEEEE10policy1000Ei9mifuncionNSA_6detail15normal_iteratorINSA_10device_ptrIfEEEEJSD_EEEvT0_iT1_T2_DpNS2_10kernel_argIT3_EE_param_3];
	ld.param.u32 	%r39, [_ZN3cub18CUB_300001_SM_10006detail9transform16transform_kernelINS2_10policy_hubILb1EN4cuda3std3__45tupleIJN6thrust24THRUST_300001_SM_1000_NS17counting_iteratorIiNSA_11use_defaultESC_SC_EEEEEE10policy1000Ei9mifuncionNSA_6detail15normal_iteratorINSA_10device_ptrIfEEEEJSD_EEEvT0_iT1_T2_DpNS2_10kernel_argIT3_EE_param_1];
	add.u64 	%rd1, %SPL, 0;
	cvta.to.global.u64 	%rd15, %rd13;
	shl.b32 	%r42, %r39, 7;
	mov.u32 	%r43, %ctaid.x;
	mul.lo.s32 	%r44, %r42, %r43;
	sub.s32 	%r45, %r41, %r44;
	min.s32 	%r1, %r42, %r45;
	add.s32 	%r2, %r40, %r44;
	mul.wide.s32 	%rd16, %r44, 4;
	add.s64 	%rd2, %rd15, %rd16;
	setp.gt.s32 	%p1, %r42, %r45;
	@%p1 bra 	$L__BB2_6;
	setp.lt.s32 	%p2, %r39, 1;
	@%p2 bra 	$L__BB2_25;
	mov.b32 	%r94, 0;
	mov.u32 	%r3, %tid.x;
	mov.u64 	%rd19, __cudart_i2opi_f;
$L__BB2_3:
	shl.b32 	%r47, %r94, 7;
	add.s32 	%r6, %r47, %r3;
	add.s32 	%r48, %r6, %r2;
	cvt.rn.f32.s32 	%f14, %r48;
	mul.f32 	%f2, %f1, %f14;
	mul.f32 	%f15, %f2, 0f3F22F983;
	cvt.rni.s32.f32 	%r98, %f15;
	cvt.rn.f32.s32 	%f16, %r98;
	fma.rn.f32 	%f17, %f16, 0fBFC90FDA, %f2;
	fma.rn.f32 	%f18, %f16, 0fB3A22168, %f17;
	fma.rn.f32 	%f56, %f16, 0fA7C234C5, %f18;
	abs.f32 	%f4, %f2;
	setp.ltu.f32 	%p3, %f4, 0f47CE4780;
	@%p3 bra 	$L__BB2_17;
	setp.neu.f32 	%p4, %f4, 0f7F800000;
	@%p4 bra 	$L__BB2_12;
	mov.f32 	%f21, 0f00000000;
	mul.rn.f32 	%f56, %f2, %f21;
	mov.b32 	%r98, 0;
	bra.uni 	$L__BB2_17;
$L__BB2_6:
	setp.lt.s32 	%p12, %r39, 1;
	@%p12 bra 	$L__BB2_25;
	mov.b32 	%r99, 0;
	mov.u32 	%r4, %tid.x;
	mov.u64 	%rd30, __cudart_i2opi_f;
$L__BB2_8:
	shl.b32 	%r71, %r99, 7;
	add.s32 	%r23, %r71, %r4;
	setp.ge.s32 	%p13, %r23, %r1;
	@%p13 bra 	$L__BB2_24;
	add.s32 	%r72, %r23, %r2;
	cvt.rn.f32.s32 	%f35, %r72;
	mul.f32 	%f8, %f1, %f35;
	mul.f32 	%f36, %f8, 0f3F22F983;
	cvt.rni.s32.f32 	%r103, %f36;
	cvt.rn.f32.s32 	%f37, %r103;
	fma.rn.f32 	%f38, %f37, 0fBFC90FDA, %f8;
	fma.rn.f32 	%f39, %f37, 0fB3A22168, %f38;
	fma.rn.f32 	%f57, %f37, 0fA7C234C5, %f39;
	abs.f32 	%f10, %f8;
	setp.ltu.f32 	%p14, %f10, 0f47CE4780;
	@%p14 bra 	$L__BB2_23;
	setp.neu.f32 	%p15, %f10, 0f7F800000;
	@%p15 bra 	$L__BB2_18;
	mov.f32 	%f42, 0f00000000;
	mul.rn.f32 	%f57, %f8, %f42;
	mov.b32 	%r103, 0;
	bra.uni 	$L__BB2_23;
$L__BB2_12:
	mov.b32 	%r8, %f2;
	shl.b32 	%r50, %r8, 8;
	or.b32  	%r9, %r50, -2147483648;
	mov.b64 	%rd40, 0;
	mov.b32 	%r95, 0;
$L__BB2_13:
	.pragma "nounroll";
	mul.wide.u32 	%rd18, %r95, 4;
	add.s64 	%rd20, %rd19, %rd18;
	ld.global.nc.u32 	%r51, [%rd20];
	mad.wide.u32 	%rd21, %r51, %r9, %rd40;
	shr.u64 	%rd40, %rd21, 32;
	add.s64 	%rd22, %rd1, %rd18;
	st.local.u32 	[%rd22], %rd21;
	add.s32 	%r95, %r95, 1;
	setp.ne.s32 	%p5, %r95, 6;
	@%p5 bra 	$L__BB2_13;
	shr.u32 	%r52, %r8, 23;
	st.local.u32 	[%rd1+24], %rd40;
	and.b32  	%r12, %r52, 31;
	and.b32  	%r53, %r52, 224;
	add.s32 	%r54, %r53, -128;
	shr.u32 	%r55, %r54, 5;
	mul.wide.u32 	%rd23, %r55, 4;
	sub.s64 	%rd5, %rd1, %rd23;
	ld.local.u32 	%r96, [%rd5+24];
	ld.local.u32 	%r97, [%rd5+20];
	setp.eq.s32 	%p6, %r12, 0;
	@%p6 bra 	$L__BB2_16;
	shf.l.wrap.b32 	%r96, %r97, %r96, %r12;
	ld.local.u32 	%r56, [%rd5+16];
	shf.l.wrap.b32 	%r97, %r56, %r97, %r12;
$L__BB2_16:
	shr.u32 	%r57, %r96, 30;
	shf.l.wrap.b32 	%r58, %r97, %r96, 2;
	shl.b32 	%r59, %r97, 2;
	shr.u32 	%r60, %r58, 31;
	add.s32 	%r61, %r60, %r57;
	neg.s32 	%r62, %r61;
	setp.lt.s32 	%p7, %r8, 0;
	selp.b32 	%r98, %r62, %r61, %p7;
	xor.b32  	%r63, %r58, %r8;
	shr.s32 	%r64, %r58, 31;
	xor.b32  	%r65, %r64, %r58;
	xor.b32  	%r66, %r64, %r59;
	cvt.u64.u32 	%rd24, %r65;
	shl.b64 	%rd25, %rd24, 32;
	cvt.u64.u32 	%rd26, %r66;
	or.b64  	%rd27, %rd25, %rd26;
	cvt.rn.f64.s64 	%fd1, %rd27;
	mul.f64 	%fd2, %fd1, 0d3BF921FB54442D19;
	cvt.rn.f32.f64 	%f19, %fd2;
	neg.f32 	%f20, %f19;
	setp.lt.s32 	%p8, %r63, 0;
	selp.f32 	%f56, %f20, %f19, %p8;
$L__BB2_17:
	mul.rn.f32 	%f22, %f56, %f56;
	and.b32  	%r68, %r98, 1;
	setp.eq.b32 	%p9, %r68, 1;
	selp.f32 	%f23, 0f3F800000, %f56, %p9;
	fma.rn.f32 	%f24, %f22, %f23, 0f00000000;
	fma.rn.f32 	%f25, %f22, 0f37CBAC00, 0fBAB607ED;
	selp.f32 	%f26, %f25, 0fB94D4153, %p9;
	selp.f32 	%f27, 0f3D2AAABB, 0f3C0885E4, %p9;
	fma.rn.f32 	%f28, %f26, %f22, %f27;
	selp.f32 	%f29, 0fBEFFFFFF, 0fBE2AAAA8, %p9;
	fma.rn.f32 	%f30, %f28, %f22, %f29;
	fma.rn.f32 	%f31, %f30, %f24, %f23;
	and.b32  	%r69, %r98, 2;
	setp.eq.s32 	%p10, %r69, 0;
	mov.f32 	%f32, 0f00000000;
	sub.f32 	%f33, %f32, %f31;
	selp.f32 	%f34, %f31, %f33, %p10;
	mul.wide.s32 	%rd28, %r6, 4;
	add.s64 	%rd29, %rd2, %rd28;
	st.global.f32 	[%rd29], %f34;
	add.s32 	%r94, %r94, 1;
	setp.eq.s32 	%p11, %r94, %r39;
	@%p11 bra 	$L__BB2_25;
	bra.uni 	$L__BB2_3;
$L__BB2_18:
	mov.b32 	%r25, %f8;
	shl.b32 	%r74, %r25, 8;
	or.b32  	%r26, %r74, -2147483648;
	mov.b64 	%rd43, 0;
	mov.b32 	%r100, 0;
	mov.u64 	%rd41, %rd30;
	mov.u64 	%rd42, %rd1;
$L__BB2_19:
	.pragma "nounroll";
	ld.global.nc.u32 	%r75, [%rd41];
	mad.wide.u32 	%rd32, %r75, %r26, %rd43;
	shr.u64 	%rd43, %rd32, 32;
	st.local.u32 	[%rd42], %rd32;
	add.s32 	%r100, %r100, 1;
	add.s64 	%rd42, %rd42, 4;
	add.s64 	%rd41, %rd41, 4;
	setp.ne.s32 	%p16, %r100, 6;
	@%p16 bra 	$L__BB2_19;
	shr.u32 	%r76, %r25, 23;
	st.local.u32 	[%rd1+24], %rd43;
	and.b32  	%r29, %r76, 31;
	and.b32  	%r77, %r76, 224;
	add.s32 	%r78, %r77, -128;
	shr.u32 	%r79, %r78, 5;
	mul.wide.u32 	%rd33, %r79, 4;
	sub.s64 	%rd12, %rd1, %rd33;
	ld.local.u32 	%r101, [%rd12+24];
	ld.local.u32 	%r102, [%rd12+20];
	setp.eq.s32 	%p17, %r29, 0;
	@%p17 bra 	$L__BB2_22;
	shf.l.wrap.b32 	%r101, %r102, %r101, %r29;
	ld.local.u32 	%r80, [%rd12+16];
	shf.l.wrap.b32 	%r102, %r80, %r102, %r29;
$L__BB2_22:
	shr.u32 	%r81, %r101, 30;
	shf.l.wrap.b32 	%r82, %r102, %r101, 2;
	shl.b32 	%r83, %r102, 2;
	shr.u32 	%r84, %r82, 31;
	add.s32 	%r85, %r84, %r81;
	neg.s32 	%r86, %r85;
	setp.lt.s32 	%p18, %r25, 0;
	selp.b32 	%r103, %r86, %r85, %p18;
	xor.b32  	%r87, %r82, %r25;
	shr.s32 	%r88, %r82, 31;
	xor.b32  	%r89, %r88, %r82;
	xor.b32  	%r90, %r88, %r83;
	cvt.u64.u32 	%rd34, %r89;
	shl.b64 	%rd35, %rd34, 32;
	cvt.u64.u32 	%rd36, %r90;
	or.b64  	%rd37, %rd35, %rd36;
	cvt.rn.f64.s64 	%fd3, %rd37;
	mul.f64 	%fd4, %fd3, 0d3BF921FB54442D19;
	cvt.rn.f32.f64 	%f40, %fd4;
	neg.f32 	%f41, %f40;
	setp.lt.s32 	%p19, %r87, 0;
	selp.f32 	%f57, %f41, %f40, %p19;
$L__BB2_23:
	mul.rn.f32 	%f43, %f57, %f57;
	and.b32  	%r92, %r103, 1;
	setp.eq.b32 	%p20, %r92, 1;
	selp.f32 	%f44, 0f3F800000, %f57, %p20;
	fma.rn.f32 	%f45, %f43, %f44, 0f00000000;
	fma.rn.f32 	%f46, %f43, 0f37CBAC00, 0fBAB607ED;
	selp.f32 	%f47, %f46, 0fB94D4153, %p20;
	selp.f32 	%f48, 0f3D2AAABB, 0f3C0885E4, %p20;
	fma.rn.f32 	%f49, %f47, %f43, %f48;
	selp.f32 	%f50, 0fBEFFFFFF, 0fBE2AAAA8, %p20;
	fma.rn.f32 	%f51, %f49, %f43, %f50;
	fma.rn.f32 	%f52, %f51, %f45, %f44;
	and.b32  	%r93, %r103, 2;
	setp.eq.s32 	%p21, %r93, 0;
	mov.f32 	%f53, 0f00000000;
	sub.f32 	%f54, %f53, %f52;
	selp.f32 	%f55, %f52, %f54, %p21;
	mul.wide.s32 	%rd38, %r23, 4;
	add.s64 	%rd39, %rd2, %rd38;
	st.global.f32 	[%rd39], %f55;
$L__BB2_24:
	add.s32 	%r99, %r99, 1;
	setp.ne.s32 	%p22, %r99, %r39;
	@%p22 bra 	$L__BB2_8;
$L__BB2_25:
	ret;

}
	// .globl	_ZN3cub18CUB_300001_SM_10006detail9transform16transform_kernelINS2_10policy_hubILb1EN4cuda3std3__45tupleIJN6thrust24THRUST_300001_SM_1000_NS17counting_iteratorIiNSA_11use_defaultESC_SC_EEEEEE10policy1000El9mifuncionNSA_6detail15normal_iteratorINSA_10device_ptrIfEEEEJSD_EEEvT0_iT1_T2_DpNS2_10kernel_argIT3_EE
.visible .entry _ZN3cub18CUB_300001_SM_10006detail9transform16transform_kernelINS2_10policy_hubILb1EN4cuda3std3__45tupleIJN6thrust24THRUST_300001_SM_1000_NS17counting_iteratorIiNSA_11use_defaultESC_SC_EEEEEE10policy1000El9mifuncionNSA_6detail15normal_iteratorINSA_10device_ptrIfEEEEJSD_EEEvT0_iT1_T2_DpNS2_10kernel_argIT3_EE(
	.param .u64 _ZN3cub18CUB_300001_SM_10006detail9transform16transform_kernelINS2_10policy_hubILb1EN4cuda3std3__45tupleIJN6thrust24THRUST_300001_SM_1000_NS17counting_iteratorIiNSA_11use_defaultESC_SC_EEEEEE10policy1000El9mifuncionNSA_6detail15normal_iteratorINSA_10device_ptrIfEEEEJSD_EEEvT0_iT1_T2_DpNS2_10kernel_argIT3_EE_param_0,
	.param .u32 _ZN3cub18CUB_300001_SM_10006detail9transform16transform_kernelINS2_10policy_hubILb1EN4cuda3std3__45tupleIJN6thrust24THRUST_300001_SM_1000_NS17counting_iteratorIiNSA_11use_defaultESC_SC_EEEEEE10policy1000El9mifuncionNSA_6detail15normal_iteratorINSA_10device_ptrIfEEEEJSD_EEEvT0_iT1_T2_DpNS2_10kernel_argIT3_EE_param_1,
	.param .align 4 .b8 _ZN3cub18CUB_300001_SM_10006detail9transform16transform_kernelINS2_10policy_hubILb1EN4cuda3std3__45tupleIJN6thrust24THRUST_300001_SM_1000_NS17counting_iteratorIiNSA_11use_defaultESC_SC_EEEEEE10policy1000El9mifuncionNSA_6detail15normal_iteratorINSA_10device_ptrIfEEEEJSD_EEEvT0_iT1_T2_DpNS2_10kernel_argIT3_EE_param_2[4],
	.param .align 8 .b8 _ZN3cub18CUB_300001_SM_10006detail9transform16transform_kernelINS2_10policy_hubILb1EN4cuda3std3__45tupleIJN6thrust24THRUST_300001_SM_1000_NS17counting_iteratorIiNSA_11use_defaultESC_SC_EEEEEE10policy1000El9mifuncionNSA_6detail15normal_iteratorINSA_10device_ptrIfEEEEJSD_EEEvT0_iT1_T2_DpNS2_10kernel_argIT3_EE_param_3[8],
	.param .align 8 .b8 _ZN3cub18CUB_300001_SM_10006detail9transform16transform_kernelINS2_10policy_hubILb1EN4cuda3std3__45tupleIJN6thrust24THRUST_300001_SM_1000_NS17counting_iteratorIiNSA_11use_defaultESC_SC_EEEEEE10policy1000El9mifuncionNSA_6detail15normal_iteratorINSA_10device_ptrIfEEEEJSD_EEEvT0_iT1_T2_DpNS2_10kernel_argIT3_EE_param_4[16]
)
.maxntid 128
{
	.local .align 4 .b8 	__local_depot3[28];
	.reg .b64 	%SP;
	.reg .b64 	%SPL;
	.reg .pred 	%p<23>;
	.reg .b32 	%r<102>;
	.reg .b32 	%f<58>;
	.reg .b64 	%rd<50>;
	.reg .b64 	%fd<5>;

	mov.u64 	%SPL, __local_depot3;
	ld.param.f32 	%f1, [_ZN3cub18CUB_300001_SM_10006detail9transform16transform_kernelINS2_10policy_hubILb1EN4cuda3std3__45tupleIJN6thrust24THRUST_300001_SM_1000_NS17counting_iteratorIiNSA_11use_defaultESC_SC_EEEEEE10policy1000El9mifuncionNSA_6detail15normal_iteratorINSA_10device_ptrIfEEEEJSD_EEEvT0_iT1_T2_DpNS2_10kernel_argIT3_EE_param_2];
	ld.param.u32 	%r40, [_ZN3cub18CUB_300001_SM_10006detail9transform16transform_kernelINS2_10policy_hubILb1EN4cuda3std3__45tupleIJN6thrust24THRUST_300001_SM_1000_NS17counting_iteratorIiNSA_11use_defaultESC_SC_EEEEEE10policy1000El9mifuncionNSA_6detail15normal_iteratorINSA_10device_ptrIfEEEEJSD_EEEvT0_iT1_T2_DpNS2_10kernel_argIT3_EE_param_4];
	ld.param.u64 	%rd13, [_ZN3cub18CUB_300001_SM_10006detail9transform16transform_kernelINS2_10policy_hubILb1EN4cuda3std3__45tupleIJN6thrust24THRUST_300001_SM_1000_NS17counting_iteratorIiNSA_11use_defaultESC_SC_EEEEEE10policy1000El9mifuncionNSA_6detail15normal_iteratorINSA_10device_ptrIfEEEEJSD_EEEvT0_iT1_T2_DpNS2_10kernel_argIT3_EE_param_0];
	ld.param.u64 	%rd14, [_ZN3cub18CUB_300001_SM_10006detail9transform16transform_kernelINS2_10policy_hubILb1EN4cuda3std3__45tupleIJN6thrust24THRUST_300001_SM_1000_NS17counting_iteratorIiNSA_11use_defaultESC_SC_EEEEEE10policy1000El9mifuncionNSA_6detail15normal_iteratorINSA_10device_ptrIfEEEEJSD_EEEvT0_iT1_T2_DpNS2_10kernel_argIT3_EE_param_3];
	ld.param.u32 	%r39, [_ZN3cub18CUB_300001_SM_10006detail9transform16transform_kernelINS2_10policy_hubILb1EN4cuda3std3__45tupleIJN6thrust24THRUST_300001_SM_1000_NS17counting_iteratorIiNSA_11use_defaultESC_SC_EEEEEE10policy1000El9mifuncionNSA_6detail15normal_iteratorINSA_10device_ptrIfEEEEJSD_EEEvT0_iT1_T2_DpNS2_10kernel_argIT3_EE_param_1];
	add.u64 	%rd1, %SPL, 0;
	cvta.to.global.u64 	%rd16, %rd14;
	shl.b32 	%r41, %r39, 7;
	mov.u32 	%r42, %ctaid.x;
	cvt.u64.u32 	%rd17, %r42;
	cvt.s64.s32 	%rd18, %r41;
	mul.lo.s64 	%rd19, %rd18, %rd17;
	sub.s64 	%rd20, %rd13, %rd19;
	min.s64 	%rd21, %rd20, %rd18;
	cvt.u32.u64 	%r1, %rd21;
	cvt.u32.u64 	%r43, %rd19;
	add.s32 	%r2, %r40, %r43;
	shl.b64 	%rd22, %rd19, 2;
	add.s64 	%rd2, %rd16, %rd22;
	setp.eq.s32 	%p1, %r41, %r1;
	@%p1 bra 	$L__BB3_7;
	setp.lt.s32 	%p2, %r39, 1;
	@%p2 bra 	$L__BB3_25;
	mov.b32 	%r97, 0;
	mov.u32 	%r3, %tid.x;
	mov.u64 	%rd25, __cudart_i2opi_f;
$L__BB3_3:
	shl.b32 	%r45, %r97, 7;
	add.s32 	%r23, %r45, %r3;
	setp.ge.s32 	%p3, %r23, %r1;
	@%p3 bra 	$L__BB3_24;
	add.s32 	%r46, %r23, %r2;
	cvt.rn.f32.s32 	%f14, %r46;
	mul.f32 	%f8, %f1, %f14;
	mul.f32 	%f15, %f8, 0f3F22F983;
	cvt.rni.s32.f32 	%r101, %f15;
	cvt.rn.f32.s32 	%f16, %r101;
	fma.rn.f32 	%f17, %f16, 0fBFC90FDA, %f8;
	fma.rn.f32 	%f18, %f16, 0fB3A22168, %f17;
	fma.rn.f32 	%f57, %f16, 0fA7C234C5, %f18;
	abs.f32 	%f10, %f8;
	setp.ltu.f32 	%p4, %f10, 0f47CE4780;
	@%p4 bra 	$L__BB3_23;
	setp.neu.f32 	%p5, %f10, 0f7F800000;
	@%p5 bra 	$L__BB3_18;
	mov.f32 	%f21, 0f00000000;
	mul.rn.f32 	%f57, %f8, %f21;
	mov.b32 	%r101, 0;
	bra.uni 	$L__BB3_23;
$L__BB3_7:
	setp.lt.s32 	%p13, %r39, 1;
	@%p13 bra 	$L__BB3_25;
	mov.b32 	%r92, 0;
	mov.u32 	%r4, %tid.x;
	mov.u64 	%rd36, __cudart_i2opi_f;
$L__BB3_9:
	shl.b32 	%r69, %r92, 7;
	add.s32 	%r6, %r69, %r4;
	add.s32 	%r70, %r6, %r2;
	cvt.rn.f32.s32 	%f35, %r70;
	mul.f32 	%f2, %f1, %f35;
	mul.f32 	%f36, %f2, 0f3F22F983;
	cvt.rni.s32.f32 	%r96, %f36;
	cvt.rn.f32.s32 	%f37, %r96;
	fma.rn.f32 	%f38, %f37, 0fBFC90FDA, %f2;
	fma.rn.f32 	%f39, %f37, 0fB3A22168, %f38;
	fma.rn.f32 	%f56, %f37, 0fA7C234C5, %f39;
	abs.f32 	%f4, %f2;
	setp.ltu.f32 	%p14, %f4, 0f47CE4780;
	@%p14 bra 	$L__BB3_17;
	setp.neu.f32 	%p15, %f4, 0f7F800000;
	@%p15 bra 	$L__BB3_12;
	mov.f32 	%f42, 0f00000000;
	mul.rn.f32 	%f56, %f2, %f42;
	mov.b32 	%r96, 0;
	bra.uni 	$L__BB3_17;
$L__BB3_12:
	mov.b32 	%r8, %f2;
	shl.b32 	%r72, %r8, 8;
	or.b32  	%r9, %r72, -2147483648;
	mov.b64 	%rd48, 0;
	mov.b32 	%r93, 0;
	mov.u64 	%rd46, %rd36;
	mov.u64 	%rd47, %rd1;
$L__BB3_13:
	.pragma "nounroll";
	ld.global.nc.u32 	%r73, [%rd46];
	mad.wide.u32 	%rd38, %r73, %r9, %rd48;
	shr.u64 	%rd48, %rd38, 32;
	st.local.u32 	[%rd47], %rd38;
	add.s32 	%r93, %r93, 1;
	add.s64 	%rd47, %rd47, 4;
	add.s64 	%rd46, %rd46, 4;
	setp.ne.s32 	%p16, %r93, 6;
	@%p16 bra 	$L__BB3_13;
	shr.u32 	%r74, %r8, 23;
	st.local.u32 	[%rd1+24], %rd48;
	and.b32  	%r12, %r74, 31;
	and.b32  	%r75, %r74, 224;
	add.s32 	%r76, %r75, -128;
	shr.u32 	%r77, %r76, 5;
	mul.wide.u32 	%rd39, %r77, 4;
	sub.s64 	%rd9, %rd1, %rd39;
	ld.local.u32 	%r94, [%rd9+24];
	ld.local.u32 	%r95, [%rd9+20];
	setp.eq.s32 	%p17, %r12, 0;
	@%p17 bra 	$L__BB3_16;
	shf.l.wrap.b32 	%r94, %r95, %r94, %r12;
	ld.local.u32 	%r78, [%rd9+16];
	shf.l.wrap.b32 	%r95, %r78, %r95, %r12;
$L__BB3_16:
	shr.u32 	%r79, %r94, 30;
	shf.l.wrap.b32 	%r80, %r95, %r94, 2;
	shl.b32 	%r81, %r95, 2;
	shr.u32 	%r82, %r80, 31;
	add.s32 	%r83, %r82, %r79;
	neg.s32 	%r84, %r83;
	setp.lt.s32 	%p18, %r8, 0;
	selp.b32 	%r96, %r84, %r83, %p18;
	xor.b32  	%r85, %r80, %r8;
	shr.s32 	%r86, %r80, 31;
	xor.b32  	%r87, %r86, %r80;
	xor.b32  	%r88, %r86, %r81;
	cvt.u64.u32 	%rd40, %r87;
	shl.b64 	%rd41, %rd40, 32;
	cvt.u64.u32 	%rd42, %r88;
	or.b64  	%rd43, %rd41, %rd42;
	cvt.rn.f64.s64 	%fd3, %rd43;
	mul.f64 	%fd4, %fd3, 0d3BF921FB54442D19;
	cvt.rn.f32.f64 	%f40, %fd4;
	neg.f32 	%f41, %f40;
	setp.lt.s32 	%p19, %r85, 0;
	selp.f32 	%f56, %f41, %f40, %p19;
$L__BB3_17:
	mul.rn.f32 	%f43, %f56, %f56;
	and.b32  	%r90, %r96, 1;
	setp.eq.b32 	%p20, %r90, 1;
	selp.f32 	%f44, 0f3F800000, %f56, %p20;
	fma.rn.f32 	%f45, %f43, %f44, 0f00000000;
	fma.rn.f32 	%f46, %f43, 0f37CBAC00, 0fBAB607ED;
	selp.f32 	%f47, %f46, 0fB94D4153, %p20;
	selp.f32 	%f48, 0f3D2AAABB, 0f3C0885E4, %p20;
	fma.rn.f32 	%f49, %f47, %f43, %f48;
	selp.f32 	%f50, 0fBEFFFFFF, 0fBE2AAAA8, %p20;
	fma.rn.f32 	%f51, %f49, %f43, %f50;
	fma.rn.f32 	%f52, %f51, %f45, %f44;
	and.b32  	%r91, %r96, 2;
	setp.eq.s32 	%p21, %r91, 0;
	mov.f32 	%f53, 0f00000000;
	sub.f32 	%f54, %f53, %f52;
	selp.f32 	%f55, %f52, %f54, %p21;
	mul.wide.s32 	%rd44, %r6, 4;
	add.s64 	%rd45, %rd2, %rd44;
	st.global.f32 	[%rd45], %f55;
	add.s32 	%r92, %r92, 1;
	setp.eq.s32 	%p22, %r92, %r39;
	@%p22 bra 	$L__BB3_25;
	bra.uni 	$L__BB3_9;
$L__BB3_18:
	mov.b32 	%r25, %f8;
	shl.b32 	%r48, %r25, 8;
	or.b32  	%r26, %r48, -2147483648;
	mov.b64 	%rd49, 0;
	mov.b32 	%r98, 0;
$L__BB3_19:
	.pragma "nounroll";
	mul.wide.u32 	%rd24, %r98, 4;
	add.s64 	%rd26, %rd25, %rd24;
	ld.global.nc.u32 	%r49, [%rd26];
	mad.wide.u32 	%rd27, %r49, %r26, %rd49;
	shr.u64 	%rd49, %rd27, 32;
	add.s64 	%rd28, %rd1, %rd24;
	st.local.u32 	[%rd28], %rd27;
	add.s32 	%r98, %r98, 1;
	setp.ne.s32 	%p6, %r98, 6;
	@%p6 bra 	$L__BB3_19;
	shr.u32 	%r50, %r25, 23;
	st.local.u32 	[%rd1+24], %rd49;
	and.b32  	%r29, %r50, 31;
	and.b32  	%r51, %r50, 224;
	add.s32 	%r52, %r51, -128;
	shr.u32 	%r53, %r52, 5;
	mul.wide.u32 	%rd29, %r53, 4;
	sub.s64 	%rd12, %rd1, %rd29;
	ld.local.u32 	%r99, [%rd12+24];
	ld.local.u32 	%r100, [%rd12+20];
	setp.eq.s32 	%p7, %r29, 0;
	@%p7 bra 	$L__BB3_22;
	shf.l.wrap.b32 	%r99, %r100, %r99, %r29;
	ld.local.u32 	%r54, [%rd12+16];
	shf.l.wrap.b32 	%r100, %r54, %r100, %r29;
$L__BB3_22:
	shr.u32 	%r55, %r99, 30;
	shf.l.wrap.b32 	%r56, %r100, %r99, 2;
	shl.b32 	%r57, %r100, 2;
	shr.u32 	%r58, %r56, 31;
	add.s32 	%r59, %r58, %r55;
	neg.s32 	%r60, %r59;
	setp.lt.s32 	%p8, %r25, 0;
	selp.b32 	%r101, %r60, %r59, %p8;
	xor.b32  	%r61, %r56, %r25;
	shr.s32 	%r62, %r56, 31;
	xor.b32  	%r63, %r62, %r56;
	xor.b32  	%r64, %r62, %r57;
	cvt.u64.u32 	%rd30, %r63;
	shl.b64 	%rd31, %rd30, 32;
	cvt.u64.u32 	%rd32, %r64;
	or.b64  	%rd33, %rd31, %rd32;
	cvt.rn.f64.s64 	%fd1, %rd33;
	mul.f64 	%fd2, %fd1, 0d3BF921FB54442D19;
	cvt.rn.f32.f64 	%f19, %fd2;
	neg.f32 	%f20, %f19;
	setp.lt.s32 	%p9, %r61, 0;
	selp.f32 	%f57, %f20, %f19, %p9;
$L__BB3_23:
	mul.rn.f32 	%f22, %f57, %f57;
	and.b32  	%r66, %r101, 1;
	setp.eq.b32 	%p10, %r66, 1;
	selp.f32 	%f23, 0f3F800000, %f57, %p10;
	fma.rn.f32 	%f24, %f22, %f23, 0f00000000;
	fma.rn.f32 	%f25, %f22, 0f37CBAC00, 0fBAB607ED;
	selp.f32 	%f26, %f25, 0fB94D4153, %p10;
	selp.f32 	%f27, 0f3D2AAABB, 0f3C0885E4, %p10;
	fma.rn.f32 	%f28, %f26, %f22, %f27;
	selp.f32 	%f29, 0fBEFFFFFF, 0fBE2AAAA8, %p10;
	fma.rn.f32 	%f30, %f28, %f22, %f29;
	fma.rn.f32 	%f31, %f30, %f24, %f23;
	and.b32  	%r67, %r101, 2;
	setp.eq.s32 	%p11, %r67, 0;
	mov.f32 	%f32, 0f00000000;
	sub.f32 	%f33, %f32, %f31;
	selp.f32 	%f34, %f31, %f33, %p11;
	mul.wide.s32 	%rd34, %r23, 4;
	add.s64 	%rd35, %rd2, %rd34;
	st.global.f32 	[%rd35], %f34;
$L__BB3_24:
	add.s32 	%r97, %r97, 1;
	setp.ne.s32 	%p12, %r97, %r39;
	@%p12 bra 	$L__BB3_3;
$L__BB3_25:
	ret;

}


// ===== COMPILED SASS (sm_100) =====

	.target	sm_100

	.elftype	@"ET_EXEC"


//--------------------- .note.nv.tkinfo           --------------------------
	.section	.note.nv.tkinfo,"",@"SHT_NOTE"
	.sectionflags	@"SHF_NOTE_NV_TKINFO"
	.tkinfo
        /*0018*/ 	.word	0x00000002
        /*0030*/ 	.string	""
        /*0030*/ 	.string	"ptxas"
        /*0030*/ 	.string	"Cuda compilation tools, release 13.0, V13.0.88"
        /*0030*/ 	.string	"Build cuda_13.0.r13.0/compiler.36424714_0"
        /*0030*/ 	.string	"-arch sm_100 -m 64 "



//--------------------- .note.nv.cuinfo           --------------------------
	.section	.note.nv.cuinfo,"",@"SHT_NOTE"
	.sectionflags	@"SHF_NOTE_NV_CUINFO"
        /*0018*/ 	.short	0x0002
        /*001a*/ 	.short	0x0064
        /*001c*/ 	.short	0x0082
	.zero		2


//--------------------- .nv.info                  --------------------------
	.section	.nv.info,"",@"SHT_CUDA_INFO"
	.align	4


	//----- nvinfo : EIATTR_REGCOUNT
	.align		4
        /*0000*/ 	.byte	0x04, 0x2f
        /*0002*/ 	.short	(.L_45 - .L_44)
	.align		4
.L_44:
        /*0004*/ 	.word	index@(_ZN3cub18CUB_300001_SM_10006detail11EmptyKernelIvEEvv)
        /*0008*/ 	.word	0x00000004


	//----- nvinfo : EIATTR_FRAME_SIZE
	.align		4
.L_45:
        /*000c*/ 	.byte	0x04, 0x11
        /*000e*/ 	.short	(.L_47 - .L_46)
	.align		4
.L_46:
        /*0010*/ 	.word	index@(_ZN3cub18CUB_300001_SM_10006detail11EmptyKernelIvEEvv)
        /*0014*/ 	.word	0x00000000


	//----- nvinfo : EIATTR_REGCOUNT
	.align		4
.L_47:
        /*0018*/ 	.byte	0x04, 0x2f
        /*001a*/ 	.short	(.L_49 - .L_48)
	.align		4
.L_48:
        /*001c*/ 	.word	index@(_ZN3cub18CUB_300001_SM_10006detail8for_each13static_kernelINS2_12policy_hub_t12policy_500_tEmN6thrust24THRUST_300001_SM_1000_NS8cuda_cub20__uninitialized_fill7functorINS7_10device_ptrIfEEfEEEEvT0_T1_)
        /*0020*/ 	.word	0x00000008


	//----- nvinfo : EIATTR_FRAME_SIZE
	.align		4
.L_49:
        /*0024*/ 	.byte	0x04, 0x11
        /*0026*/ 	.short	(.L_51 - .L_50)
	.align		4
.L_50:
        /*0028*/ 	.word	index@(_ZN3cub18CUB_300001_SM_10006detail8for_each13static_kernelINS2_12policy_hub_t12policy_500_tEmN6thrust24THRUST_300001_SM_1000_NS8cuda_cub20__uninitialized_fill7functorINS7_10device_ptrIfEEfEEEEvT0_T1_)
        /*002c*/ 	.word	0x00000000


	//----- nvinfo : EIATTR_REGCOUNT
	.align		4
.L_51:
        /*0030*/ 	.byte	0x04, 0x2f
        /*0032*/ 	.short	(.L_53 - .L_52)
	.align		4
.L_52:
        /*0034*/ 	.word	index@(_ZN3cub18CUB_300001_SM_10006detail9transform16transform_kernelINS2_10policy_hubILb1EN4cuda3std3__45tupleIJN6thrust24THRUST_300001_SM_1000_NS17counting_iteratorIiNSA_11use_defaultESC_SC_EEEEEE10policy1000Ei9mifuncionNSA_6detail15normal_iteratorINSA_10device_ptrIfEEEEJSD_EEEvT0_iT1_T2_DpNS2_10kernel_argIT3_EE)
        /*0038*/ 	.word	0x0000001a


	//----- nvinfo : EIATTR_FRAME_SIZE
	.align		4
.L_53:
        /*003c*/ 	.byte	0x04, 0x11
        /*003e*/ 	.short	(.L_55 - .L_54)
	.align		4
.L_54:
        /*0040*/ 	.word	index@(_ZN3cub18CUB_300001_SM_10006detail9transform16transform_kernelINS2_10policy_hubILb1EN4cuda3std3__45tupleIJN6thrust24THRUST_300001_SM_1000_NS17counting_iteratorIiNSA_11use_defaultESC_SC_EEEEEE10policy1000Ei9mifuncionNSA_6detail15normal_iteratorINSA_10device_ptrIfEEEEJSD_EEEvT0_iT1_T2_DpNS2_10kernel_argIT3_EE)
        /*0044*/ 	.word	0x00000000


	//----- nvinfo : EIATTR_REGCOUNT
	.align		4
.L_55:
        /*0048*/ 	.byte	0x04, 0x2f
        /*004a*/ 	.short	(.L_57 - .L_56)
	.align		4
.L_56:
        /*004c*/ 	.word	index@(_ZN3cub18CUB_300001_SM_10006detail9transform16transform_kernelINS2_10policy_hubILb1EN4cuda3std3__45tupleIJN6thrust24THRUST_300001_SM_1000_NS17counting_iteratorIiNSA_11use_defaultESC_SC_EEEEEE10policy1000El9mifuncionNSA_6detail15normal_iteratorINSA_10device_ptrIfEEEEJSD_EEEvT0_iT1_T2_DpNS2_10kernel_argIT3_EE)
        /*0050*/ 	.word	0x0000001c


	//----- nvinfo : EIATTR_FRAME_SIZE
	.align		4
.L_57:
        /*0054*/ 	.byte	0x04, 0x11
        /*0056*/ 	.short	(.L_59 - .L_58)
	.align		4
.L_58:
        /*0058*/ 	.word	index@(_ZN3cub18CUB_300001_SM_10006detail9transform16transform_kernelINS2_10policy_hubILb1EN4cuda3std3__45tupleIJN6thrust24THRUST_300001_SM_1000_NS17counting_iteratorIiNSA_11use_defaultESC_SC_EEEEEE10policy1000El9mifuncionNSA_6detail15normal_iteratorINSA_10device_ptrIfEEEEJSD_EEEvT0_iT1_T2_DpNS2_10kernel_argIT3_EE)
        /*005c*/ 	.word	0x00000000


	//----- nvinfo : EIATTR_MIN_STACK_SIZE
	.align		4
.L_59:
        /*0060*/ 	.byte	0x04, 0x12
        /*0062*/ 	.short	(.L_61 - .L_60)
	.align		4
.L_60:
        /*0064*/ 	.word	index@(_ZN3cub18CUB_300001_SM_10006detail9transform16transform_kernelINS2_10policy_hubILb1EN4cuda3std3__45tupleIJN6thrust24THRUST_300001_SM_1000_NS17counting_iteratorIiNSA_11use_defaultESC_SC_EEEEEE10policy1000El9mifuncionNSA_6detail15normal_iteratorINSA_10device_ptrIfEEEEJSD_EEEvT0_iT1_T2_DpNS2_10kernel_argIT3_EE)
        /*0068*/ 	.word	0x00000000


	//----- nvinfo : EIATTR_MIN_STACK_SIZE
	.align		4
.L_61:
        /*006c*/ 	.byte	0x04, 0x12
        /*006e*/ 	.short	(.L_63 - .L_62)
	.align		4
.L_62:
        /*0070*/ 	.word	index@(_ZN3cub18CUB_300001_SM_10006detail9transform16transform_kernelINS2_10policy_hubILb1EN4cuda3std3__45tupleIJN6thrust24THRUST_300001_SM_1000_NS17counting_iteratorIiNSA_11use_defaultESC_SC_EEEEEE10policy1000Ei9mifuncionNSA_6detail15normal_iteratorINSA_10device_ptrIfEEEEJSD_EEEvT0_iT1_T2_DpNS2_10kernel_argIT3_EE)
        /*0074*/ 	.word	0x00000000


	//----- nvinfo : EIATTR_MIN_STACK_SIZE
	.align		4
.L_63:
        /*0078*/ 	.byte	0x04, 0x12
        /*007a*/ 	.short	(.L_65 - .L_64)
	.align		4
.L_64:
        /*007c*/ 	.word	index@(_ZN3cub18CUB_300001_SM_10006detail8for_each13static_kernelINS2_12policy_hub_t12policy_500_tEmN6thrust24THRUST_300001_SM_1000_NS8cuda_cub20__uninitialized_fill7functorINS7_10device_ptrIfEEfEEEEvT0_T1_)
        /*0080*/ 	.word	0x00000000


	//----- nvinfo : EIATTR_MIN_STACK_SIZE
	.align		4
.L_65:
        /*0084*/ 	.byte	0x04, 0x12
        /*0086*/ 	.short	(.L_67 - .L_66)
	.align		4
.L_66:
        /*0088*/ 	.word	index@(_ZN3cub18CUB_300001_SM_10006detail11EmptyKernelIvEEvv)
        /*008c*/ 	.word	0x00000000
.L_67:


//--------------------- .nv.compat                --------------------------
	.section	.nv.compat,"",@"SHT_CUDA_COMPAT_INFO"
	.align	4
        /*0000*/ 	.byte	0x02, 0x09, 0x00, 0x00, 0x02, 0x02, 0x01, 0x00, 0x02, 0x05, 0x05, 0x00, 0x03, 0x07, 0x01, 0x01
        /*0010*/ 	.byte	0x02, 0x03, 0x00, 0x00, 0x02, 0x06, 0x01, 0x00, 0x04, 0x0b, 0x08, 0x00, 0x01, 0x00, 0x00, 0x00
        /*0020*/ 	.byte	0x00, 0x00, 0x00, 0x00


//--------------------- .nv.info._ZN3cub18CUB_300001_SM_10006detail9transform16transform_kernelINS2_10policy_hubILb1EN4cuda3std3__45tupleIJN6thrust24THRUST_300001_SM_1000_NS17counting_iteratorIiNSA_11use_defaultESC_SC_EEEEEE10policy1000El9mifuncionNSA_6detail15normal_iteratorINSA_10device_ptrIfEEEEJSD_EEEvT0_iT1_T2_DpNS2_10kernel_argIT3_EE --------------------------
	.section	.nv.info._ZN3cub18CUB_300001_SM_10006detail9transform16transform_kernelINS2_10policy_hubILb1EN4cuda3std3__45tupleIJN6thrust24THRUST_300001_SM_1000_NS17counting_iteratorIiNSA_11use_defaultESC_SC_EEEEEE10policy1000El9mifuncionNSA_6detail15normal_iteratorINSA_10device_ptrIfEEEEJSD_EEEvT0_iT1_T2_DpNS2_10kernel_argIT3_EE,"",@"SHT_CUDA_INFO"
	.sectionflags	@""
	.align	4


	//----- nvinfo : EIATTR_CUDA_API_VERSION
	.align		4
        /*0000*/ 	.byte	0x04, 0x37
        /*0002*/ 	.short	(.L_69 - .L_68)
.L_68:
        /*0004*/ 	.word	0x00000082


	//----- nvinfo : EIATTR_KPARAM_INFO
	.align		4
.L_69:
        /*0008*/ 	.byte	0x04, 0x17
        /*000a*/ 	.short	(.L_71 - .L_70)
.L_70:
        /*000c*/ 	.word	0x00000000
        /*0010*/ 	.short	0x0004
        /*0012*/ 	.short	0x0018
        /*0014*/ 	.byte	0x00, 0xf0, 0x41, 0x00


	//----- nvinfo : EIATTR_KPARAM_INFO
	.align		4
.L_71:
        /*0018*/ 	.byte	0x04, 0x17
        /*001a*/ 	.short	(.L_73 - .L_72)
.L_72:
        /*001c*/ 	.word	0x00000000
        /*0020*/ 	.short	0x0003
        /*0022*/ 	.short	0x0010
        /*0024*/ 	.byte	0x00, 0xf0, 0x21, 0x00


	//----- nvinfo : EIATTR_KPARAM_INFO
	.align		4
.L_73:
        /*0028*/ 	.byte	0x04, 0x17
        /*002a*/ 	.short	(.L_75 - .L_74)
.L_74:
        /*002c*/ 	.word	0x00000000
        /*0030*/ 	.short	0x0002
        /*0032*/ 	.short	0x000c
        /*0034*/ 	.byte	0x00, 0xf0, 0x11, 0x00


	//----- nvinfo : EIATTR_KPARAM_INFO
	.align		4
.L_75:
        /*0038*/ 	.byte	0x04, 0x17
        /*003a*/ 	.short	(.L_77 - .L_76)
.L_76:
        /*003c*/ 	.word	0x00000000
        /*0040*/ 	.short	0x0001
        /*0042*/ 	.short	0x0008
        /*0044*/ 	.byte	0x00, 0xf0, 0x11, 0x00


	//----- nvinfo : EIATTR_KPARAM_INFO
	.align		4
.L_77:
        /*0048*/ 	.byte	0x04, 0x17
        /*004a*/ 	.short	(.L_79 - .L_78)
.L_78:
        /*004c*/ 	.word	0x00000000
        /*0050*/ 	.short	0x0000
        /*0052*/ 	.short	0x0000
        /*0054*/ 	.byte	0x00, 0xf0, 0x21, 0x00


	//----- nvinfo : EIATTR_SPARSE_MMA_MASK
	.align		4
.L_79:
        /*0058*/ 	.byte	0x03, 0x50
        /*005a*/ 	.short	0x0000


	//----- nvinfo : EIATTR_MAXREG_COUNT
	.align		4
        /*005c*/ 	.byte	0x03, 0x1b
        /*005e*/ 	.short	0x00ff


	//----- nvinfo : EIATTR_MERCURY_ISA_VERSION
	.align		4
        /*0060*/ 	.byte	0x03, 0x5f
        /*0062*/ 	.short	0x0101


	//----- nvinfo : EIATTR_VRC_CTA_INIT_COUNT
	.align		4
        /*0064*/ 	.byte	0x02, 0x4a
	.zero		1
	.zero		1


	//----- nvinfo : EIATTR_EXIT_INSTR_OFFSETS
	.align		4
        /*0068*/ 	.byte	0x04, 0x1c
        /*006a*/ 	.short	(.L_81 - .L_80)


	//   ....[0]....
.L_80:
        /*006c*/ 	.word	0x00000170


	//   ....[1]....
        /*0070*/ 	.word	0x00000a10


	//   ....[2]....
        /*0074*/ 	.word	0x00000a30


	//   ....[3]....
        /*0078*/ 	.word	0x000012a0


	//----- nvinfo : EIATTR_MAX_THREADS
	.align		4
.L_81:
        /*007c*/ 	.byte	0x04, 0x05
        /*007e*/ 	.short	(.L_83 - .L_82)
.L_82:
        /*0080*/ 	.word	0x00000080
        /*0084*/ 	.word	0x00000001
        /*0088*/ 	.word	0x00000001


	//----- nvinfo : EIATTR_CRS_STACK_SIZE
	.align		4
.L_83:
        /*008c*/ 	.byte	0x04, 0x1e
        /*008e*/ 	.short	(.L_85 - .L_84)
.L_84:
        /*0090*/ 	.word	0x00000000


	//----- nvinfo : EIATTR_CBANK_PARAM_SIZE
	.align		4
.L_85:
        /*0094*/ 	.byte	0x03, 0x19
        /*0096*/ 	.short	0x0028


	//----- nvinfo : EIATTR_PARAM_CBANK
	.align		4
        /*0098*/ 	.byte	0x04, 0x0a
        /*009a*/ 	.short	(.L_87 - .L_86)
	.align		4
.L_86:
        /*009c*/ 	.word	index@(.nv.constant0._ZN3cub18CUB_300001_SM_10006detail9transform16transform_kernelINS2_10policy_hubILb1EN4cuda3std3__45tupleIJN6thrust24THRUST_300001_SM_1000_NS17counting_iteratorIiNSA_11use_defaultESC_SC_EEEEEE10policy1000El9mifuncionNSA_6detail15normal_iteratorINSA_10device_ptrIfEEEEJSD_EEEvT0_iT1_T2_DpNS2_10kernel_argIT3_EE)
        /*00a0*/ 	.short	0x0380
        /*00a2*/ 	.short	0x0028


	//----- nvinfo : EIATTR_SW_WAR
	.align		4
.L_87:
        /*00a4*/ 	.byte	0x04, 0x36
        /*00a6*/ 	.short	(.L_89 - .L_88)
.L_88:
        /*00a8*/ 	.word	0x00000008
.L_89:


//--------------------- .nv.info._ZN3cub18CUB_300001_SM_10006detail9transform16transform_kernelINS2_10policy_hubILb1EN4cuda3std3__45tupleIJN6thrust24THRUST_300001_SM_1000_NS17counting_iteratorIiNSA_11use_defaultESC_SC_EEEEEE10policy1000Ei9mifuncionNSA_6detail15normal_iteratorINSA_10device_ptrIfEEEEJSD_EEEvT0_iT1_T2_DpNS2_10kernel_argIT3_EE --------------------------
	.section	.nv.info._ZN3cub18CUB_300001_SM_10006detail9transform16transform_kernelINS2_10policy_hubILb1EN4cuda3std3__45tupleIJN6thrust24THRUST_300001_SM_1000_NS17counting_iteratorIiNSA_11use_defaultESC_SC_EEEEEE10policy1000Ei9mifuncionNSA_6detail15normal_iteratorINSA_10device_ptrIfEEEEJSD_EEEvT0_iT1_T2_DpNS2_10kernel_argIT3_EE,"",@"SHT_CUDA_INFO"
	.sectionflags	@""
	.align	4


	//----- nvinfo : EIATTR_CUDA_API_VERSION
	.align		4
        /*0000*/ 	.byte	0x04, 0x37
        /*0002*/ 	.short	(.L_91 - .L_90)
.L_90:
        /*0004*/ 	.word	0x00000082


	//----- nvinfo : EIATTR_KPARAM_INFO
	.align		4
.L_91:
        /*0008*/ 	.byte	0x04, 0x17
        /*000a*/ 	.short	(.L_93 - .L_92)
.L_92:
        /*000c*/ 	.word	0x00000000
        /*0010*/ 	.short	0x0004
        /*0012*/ 	.short	0x0018
        /*0014*/ 	.byte	0x00, 0xf0, 0x41, 0x00


	//----- nvinfo : EIATTR_KPARAM_INFO
	.align		4
.L_93:
        /*0018*/ 	.byte	0x04, 0x17
        /*001a*/ 	.short	(.L_95 - .L_94)
.L_94:
        /*001c*/ 	.word	0x00000000
        /*0020*/ 	.short	0x0003
        /*0022*/ 	.short	0x0010
        /*0024*/ 	.byte	0x00, 0xf0, 0x21, 0x00


	//----- nvinfo : EIATTR_KPARAM_INFO
	.align		4
.L_95:
        /*0028*/ 	.byte	0x04, 0x17
        /*002a*/ 	.short	(.L_97 - .L_96)
.L_96:
        /*002c*/ 	.word	0x00000000
        /*0030*/ 	.short	0x0002
        /*0032*/ 	.short	0x0008
        /*0034*/ 	.byte	0x00, 0xf0, 0x11, 0x00


	//----- nvinfo : EIATTR_KPARAM_INFO
	.align		4
.L_97:
        /*0038*/ 	.byte	0x04, 0x17
        /*003a*/ 	.short	(.L_99 - .L_98)
.L_98:
        /*003c*/ 	.word	0x00000000
        /*0040*/ 	.short	0x0001
        /*0042*/ 	.short	0x0004
        /*0044*/ 	.byte	0x00, 0xf0, 0x11, 0x00


	//----- nvinfo : EIATTR_KPARAM_INFO
	.align		4
.L_99:
        /*0048*/ 	.byte	0x04, 0x17
        /*004a*/ 	.short	(.L_101 - .L_100)
.L_100:
        /*004c*/ 	.word	0x00000000
        /*0050*/ 	.short	0x0000
        /*0052*/ 	.short	0x0000
        /*0054*/ 	.byte	0x00, 0xf0, 0x11, 0x00


	//----- nvinfo : EIATTR_SPARSE_MMA_MASK
	.align		4
.L_101:
        /*0058*/ 	.byte	0x03, 0x50
        /*005a*/ 	.short	0x0000


	//----- nvinfo : EIATTR_MAXREG_COUNT
	.align		4
        /*005c*/ 	.byte	0x03, 0x1b
        /*005e*/ 	.short	0x00ff


	//----- nvinfo : EIATTR_MERCURY_ISA_VERSION
	.align		4
        /*0060*/ 	.byte	0x03, 0x5f
        /*0062*/ 	.short	0x0101


	//----- nvinfo : EIATTR_VRC_CTA_INIT_COUNT
	.align		4
        /*0064*/ 	.byte	0x02, 0x4a
	.zero		1
	.zero		1


	//----- nvinfo : EIATTR_EXIT_INSTR_OFFSETS
	.align		4
        /*0068*/ 	.byte	0x04, 0x1c
        /*006a*/ 	.short	(.L_103 - .L_102)


	//   ....[0]....
.L_102:
        /*006c*/ 	.word	0x000000f0


	//   ....[1]....
        /*0070*/ 	.word	0x00000920


	//   ....[2]....
        /*0074*/ 	.word	0x00000950


	//   ....[3]....
        /*0078*/ 	.word	0x00001220


	//----- nvinfo : EIATTR_MAX_THREADS
	.align		4
.L_103:
        /*007c*/ 	.byte	0x04, 0x05
        /*007e*/ 	.short	(.L_105 - .L_104)
.L_104:
        /*0080*/ 	.word	0x00000080
        /*0084*/ 	.word	0x00000001
        /*0088*/ 	.word	0x00000001


	//----- nvinfo : EIATTR_CRS_STACK_SIZE
	.align		4
.L_105:
        /*008c*/ 	.byte	0x04, 0x1e
        /*008e*/ 	.short	(.L_107 - .L_106)
.L_106:
        /*0090*/ 	.word	0x00000000


	//----- nvinfo : EIATTR_CBANK_PARAM_SIZE
	.align		4
.L_107:
        /*0094*/ 	.byte	0x03, 0x19
        /*0096*/ 	.short	0x0028


	//----- nvinfo : EIATTR_PARAM_CBANK
	.align		4
        /*0098*/ 	.byte	0x04, 0x0a
        /*009a*/ 	.short	(.L_109 - .L_108)
	.align		4
.L_108:
        /*009c*/ 	.word	index@(.nv.constant0._ZN3cub18CUB_300001_SM_10006detail9transform16transform_kernelINS2_10policy_hubILb1EN4cuda3std3__45tupleIJN6thrust24THRUST_300001_SM_1000_NS17counting_iteratorIiNSA_11use_defaultESC_SC_EEEEEE10policy1000Ei9mifuncionNSA_6detail15normal_iteratorINSA_10device_ptrIfEEEEJSD_EEEvT0_iT1_T2_DpNS2_10kernel_argIT3_EE)
        /*00a0*/ 	.short	0x0380
        /*00a2*/ 	.short	0x0028


	//----- nvinfo : EIATTR_SW_WAR
	.align		4
.L_109:
        /*00a4*/ 	.byte	0x04, 0x36
        /*00a6*/ 	.short	(.L_111 - .L_110)
.L_110:
        /*00a8*/ 	.word	0x00000008
.L_111:


//--------------------- .nv.info._ZN3cub18CUB_300001_SM_10006detail8for_each13static_kernelINS2_12policy_hub_t12policy_500_tEmN6thrust24THRUST_300001_SM_1000_NS8cuda_cub20__uninitialized_fill7functorINS7_10device_ptrIfEEfEEEEvT0_T1_ --------------------------
	.section	.nv.info._ZN3cub18CUB_300001_SM_10006detail8for_each13static_kernelINS2_12policy_hub_t12policy_500_tEmN6thrust24THRUST_300001_SM_1000_NS8cuda_cub20__uninitialized_fill7functorINS7_10device_ptrIfEEfEEEEvT0_T1_,"",@"SHT_CUDA_INFO"
	.sectionflags	@""
	.align	4


	//----- nvinfo : EIATTR_CUDA_API_VERSION
	.align		4
        /*0000*/ 	.byte	0x04, 0x37
        /*0002*/ 	.short	(.L_113 - .L_112)
.L_112:
        /*0004*/ 	.word	0x00000082


	//----- nvinfo : EIATTR_KPARAM_INFO
	.align		4
.L_113:
        /*0008*/ 	.byte	0x04, 0x17
        /*000a*/ 	.short	(.L_115 - .L_114)
.L_114:
        /*000c*/ 	.word	0x00000000
        /*0010*/ 	.short	0x0001
        /*0012*/ 	.short	0x0008
        /*0014*/ 	.byte	0x00, 0xf0, 0x41, 0x00


	//----- nvinfo : EIATTR_KPARAM_INFO
	.align		4
.L_115:
        /*0018*/ 	.byte	0x04, 0x17
        /*001a*/ 	.short	(.L_117 - .L_116)
.L_116:
        /*001c*/ 	.word	0x00000000
        /*0020*/ 	.short	0x0000
        /*0022*/ 	.short	0x0000
        /*0024*/ 	.byte	0x00, 0xf0, 0x21, 0x00


	//----- nvinfo : EIATTR_SPARSE_MMA_MASK
	.align		4
.L_117:
        /*0028*/ 	.byte	0x03, 0x50
        /*002a*/ 	.short	0x0000


	//----- nvinfo : EIATTR_MAXREG_COUNT
	.align		4
        /*002c*/ 	.byte	0x03, 0x1b
        /*002e*/ 	.short	0x00ff


	//----- nvinfo : EIATTR_MERCURY_ISA_VERSION
	.align		4
        /*0030*/ 	.byte	0x03, 0x5f
        /*0032*/ 	.short	0x0101


	//----- nvinfo : EIATTR_VRC_CTA_INIT_COUNT
	.align		4
        /*0034*/ 	.byte	0x02, 0x4a
	.zero		1
	.zero		1


	//----- nvinfo : EIATTR_EXIT_INSTR_OFFSETS
	.align		4
        /*0038*/ 	.byte	0x04, 0x1c
        /*003a*/ 	.short	(.L_119 - .L_118)


	//   ....[0]....
.L_118:
        /*003c*/ 	.word	0x00000130


	//   ....[1]....
        /*0040*/ 	.word	0x00000230


	//   ....[2]....
        /*0044*/ 	.word	0x00000260


	//----- nvinfo : EIATTR_MAX_THREADS
	.align		4
.L_119:
        /*0048*/ 	.byte	0x04, 0x05
        /*004a*/ 	.short	(.L_121 - .L_120)
.L_120:
        /*004c*/ 	.word	0x00000100
        /*0050*/ 	.word	0x00000001
        /*0054*/ 	.word	0x00000001


	//----- nvinfo : EIATTR_CBANK_PARAM_SIZE
	.align		4
.L_121:
        /*0058*/ 	.byte	0x03, 0x19
        /*005a*/ 	.short	0x0018


	//----- nvinfo : EIATTR_PARAM_CBANK
	.align		4
        /*005c*/ 	.byte	0x04, 0x0a
        /*005e*/ 	.short	(.L_123 - .L_122)
	.align		4
.L_122:
        /*0060*/ 	.word	index@(.nv.constant0._ZN3cub18CUB_300001_SM_10006detail8for_each13static_kernelINS2_12policy_hub_t12policy_500_tEmN6thrust24THRUST_300001_SM_1000_NS8cuda_cub20__uninitialized_fill7functorINS7_10device_ptrIfEEfEEEEvT0_T1_)
        /*0064*/ 	.short	0x0380
        /*0066*/ 	.short	0x0018


	//----- nvinfo : EIATTR_SW_WAR
	.align		4
.L_123:
        /*0068*/ 	.byte	0x04, 0x36
        /*006a*/ 	.short	(.L_125 - .L_124)
.L_124:
        /*006c*/ 	.word	0x00000008
.L_125:


//--------------------- .nv.info._ZN3cub18CUB_300001_SM_10006detail11EmptyKernelIvEEvv --------------------------
	.section	.nv.info._ZN3cub18CUB_300001_SM_10006detail11EmptyKernelIvEEvv,"",@"SHT_CUDA_INFO"
	.sectionflags	@""
	.align	4


	//----- nvinfo : EIATTR_CUDA_API_VERSION
	.align		4
        /*0000*/ 	.byte	0x04, 0x37
        /*0002*/ 	.short	(.L_127 - .L_126)
.L_126:
        /*0004*/ 	.word	0x00000082


	//----- nvinfo : EIATTR_SPARSE_MMA_MASK
	.align		4
.L_127:
        /*0008*/ 	.byte	0x03, 0x50
        /*000a*/ 	.short	0x0000


	//----- nvinfo : EIATTR_MAXREG_COUNT
	.align		4
        /*000c*/ 	.byte	0x03, 0x1b
        /*000e*/ 	.short	0x00ff


	//----- nvinfo : EIATTR_MERCURY_ISA_VERSION
	.align		4
        /*0010*/ 	.byte	0x03, 0x5f
        /*0012*/ 	.short	0x0101


	//----- nvinfo : EIATTR_VRC_CTA_INIT_COUNT
	.align		4
        /*0014*/ 	.byte	0x02, 0x4a
	.zero		1
	.zero		1


	//----- nvinfo : EIATTR_EXIT_INSTR_OFFSETS
	.align		4
        /*0018*/ 	.byte	0x04, 0x1c
        /*001a*/ 	.short	(.L_129 - .L_128)


	//   ....[0]....
.L_128:
        /*001c*/ 	.word	0x00000010


	//----- nvinfo : EIATTR_SW_WAR
	.align		4
.L_129:
        /*0020*/ 	.byte	0x04, 0x36
        /*0022*/ 	.short	(.L_131 - .L_130)
.L_130:
        /*0024*/ 	.word	0x00000008
.L_131:


//--------------------- .nv.callgraph             --------------------------
	.section	.nv.callgraph,"",@"SHT_CUDA_CALLGRAPH"
	.align	4
	.sectionentsize	8
	.align		4
        /*0000*/ 	.word	0x00000000
	.align		4
        /*0004*/ 	.word	0xffffffff
	.align		4
        /*0008*/ 	.word	0x00000000
	.align		4
        /*000c*/ 	.word	0xfffffffe
	.align		4
        /*0010*/ 	.word	0x00000000
	.align		4
        /*0014*/ 	.word	0xfffffffd
	.align		4
        /*0018*/ 	.word	0x00000000
	.align		4
        /*001c*/ 	.word	0xfffffffc


//--------------------- .nv.constant4             --------------------------
	.section	.nv.constant4,"a",@progbits
	.align	8
	.align		8
.nv.constant4:
        /*0000*/ 	.dword	_ZN30_INTERNAL_bc0aad2a_4_k_cu_main4cuda3std3__45__cpo5beginE
	.align		8
        /*0008*/ 	.dword	_ZN30_INTERNAL_bc0aad2a_4_k_cu_main4cuda3std3__45__cpo3endE
	.align		8
        /*0010*/ 	.dword	_ZN30_INTERNAL_bc0aad2a_4_k_cu_main4cuda3std3__45__cpo6cbeginE
	.align		8
        /*0018*/ 	.dword	_ZN30_INTERNAL_bc0aad2a_4_k_cu_main4cuda3std3__45__cpo4cendE
	.align		8
        /*0020*/ 	.dword	_ZN30_INTERNAL_bc0aad2a_4_k_cu_main4cuda3std3__45__cpo6rbeginE
	.align		8
        /*0028*/ 	.dword	_ZN30_INTERNAL_bc0aad2a_4_k_cu_main4cuda3std3__45__cpo4rendE
	.align		8
        /*0030*/ 	.dword	_ZN30_INTERNAL_bc0aad2a_4_k_cu_main4cuda3std3__45__cpo7crbeginE
	.align		8
        /*0038*/ 	.dword	_ZN30_INTERNAL_bc0aad2a_4_k_cu_main4cuda3std3__45__cpo5crendE
	.align		8
        /*0040*/ 	.dword	_ZN30_INTERNAL_bc0aad2a_4_k_cu_main4cuda3std3__432_GLOBAL__N__bc0aad2a_4_k_cu_main6ignoreE
	.align		8
        /*0048*/ 	.dword	_ZN30_INTERNAL_bc0aad2a_4_k_cu_main4cuda3std3__419piecewise_constructE
	.align		8
        /*0050*/ 	.dword	_ZN30_INTERNAL_bc0aad2a_4_k_cu_main4cuda3std3__48in_placeE
	.align		8
        /*0058*/ 	.dword	_ZN30_INTERNAL_bc0aad2a_4_k_cu_main4cuda3std3__420unreachable_sentinelE
	.align		8
        /*0060*/ 	.dword	_ZN30_INTERNAL_bc0aad2a_4_k_cu_main4cuda3std3__47nulloptE
	.align		8
        /*0068*/ 	.dword	_ZN30_INTERNAL_bc0aad2a_4_k_cu_main4cuda3std3__48unexpectE
	.align		8
        /*0070*/ 	.dword	_ZN30_INTERNAL_bc0aad2a_4_k_cu_main4cuda3std6ranges3__45__cpo4swapE
	.align		8
        /*0078*/ 	.dword	_ZN30_INTERNAL_bc0aad2a_4_k_cu_main4cuda3std6ranges3__45__cpo9iter_moveE
	.align		8
        /*0080*/ 	.dword	_ZN30_INTERNAL_bc0aad2a_4_k_cu_main4cuda3std6ranges3__45__cpo5beginE
	.align		8
        /*0088*/ 	.dword	_ZN30_INTERNAL_bc0aad2a_4_k_cu_main4cuda3std6ranges3__45__cpo3endE
	.align		8
        /*0090*/ 	.dword	_ZN30_INTERNAL_bc0aad2a_4_k_cu_main4cuda3std6ranges3__45__cpo6cbeginE
	.align		8
        /*0098*/ 	.dword	_ZN30_INTERNAL_bc0aad2a_4_k_cu_main4cuda3std6ranges3__45__cpo4cendE
	.align		8
        /*00a0*/ 	.dword	_ZN30_INTERNAL_bc0aad2a_4_k_cu_main4cuda3std6ranges3__45__cpo7advanceE
	.align		8
        /*00a8*/ 	.dword	_ZN30_INTERNAL_bc0aad2a_4_k_cu_main4cuda3std6ranges3__45__cpo9iter_swapE
	.align		8
        /*00b0*/ 	.dword	_ZN30_INTERNAL_bc0aad2a_4_k_cu_main4cuda3std6ranges3__45__cpo4nextE
	.align		8
        /*00b8*/ 	.dword	_ZN30_INTERNAL_bc0aad2a_4_k_cu_main4cuda3std6ranges3__45__cpo4prevE
	.align		8
        /*00c0*/ 	.dword	_ZN30_INTERNAL_bc0aad2a_4_k_cu_main4cuda3std6ranges3__45__cpo4dataE
	.align		8
        /*00c8*/ 	.dword	_ZN30_INTERNAL_bc0aad2a_4_k_cu_main4cuda3std6ranges3__45__cpo5cdataE
	.align		8
        /*00d0*/ 	.dword	_ZN30_INTERNAL_bc0aad2a_4_k_cu_main4cuda3std6ranges3__45__cpo4sizeE
	.align		8
        /*00d8*/ 	.dword	_ZN30_INTERNAL_bc0aad2a_4_k_cu_main4cuda3std6ranges3__45__cpo5ssizeE
	.align		8
        /*00e0*/ 	.dword	_ZN30_INTERNAL_bc0aad2a_4_k_cu_main4cuda3std6ranges3__45__cpo8distanceE
	.align		8
        /*00e8*/ 	.dword	_ZN30_INTERNAL_bc0aad2a_4_k_cu_main6thrust24THRUST_300001_SM_1000_NS8cuda_cub3parE
	.align		8
        /*00f0*/ 	.dword	_ZN30_INTERNAL_bc0aad2a_4_k_cu_main6thrust24THRUST_300001_SM_1000_NS8cuda_cub10par_nosyncE
	.align		8
        /*00f8*/ 	.dword	_ZN30_INTERNAL_bc0aad2a_4_k_cu_main6thrust24THRUST_300001_SM_1000_NS6system6detail10sequential3seqE
	.align		8
        /*0100*/ 	.dword	_ZN30_INTERNAL_bc0aad2a_4_k_cu_main6thrust24THRUST_300001_SM_1000_NS12placeholders2_1E
	.align		8
        /*0108*/ 	.dword	_ZN30_INTERNAL_bc0aad2a_4_k_cu_main6thrust24THRUST_300001_SM_1000_NS12placeholders2_2E
	.align		8
        /*0110*/ 	.dword	_ZN30_INTERNAL_bc0aad2a_4_k_cu_main6thrust24THRUST_300001_SM_1000_NS12placeholders2_3E
	.align		8
        /*0118*/ 	.dword	_ZN30_INTERNAL_bc0aad2a_4_k_cu_main6thrust24THRUST_300001_SM_1000_NS12placeholders2_4E
	.align		8
        /*0120*/ 	.dword	_ZN30_INTERNAL_bc0aad2a_4_k_cu_main6thrust24THRUST_300001_SM_1000_NS12placeholders2_5E
	.align		8
        /*0128*/ 	.dword	_ZN30_INTERNAL_bc0aad2a_4_k_cu_main6thrust24THRUST_300001_SM_1000_NS12placeholders2_6E
	.align		8
        /*0130*/ 	.dword	_ZN30_INTERNAL_bc0aad2a_4_k_cu_main6thrust24THRUST_300001_SM_1000_NS12placeholders2_7E
	.align		8
        /*0138*/ 	.dword	_ZN30_INTERNAL_bc0aad2a_4_k_cu_main6thrust24THRUST_300001_SM_1000_NS12placeholders2_8E
	.align		8
        /*0140*/ 	.dword	_ZN30_INTERNAL_bc0aad2a_4_k_cu_main6thrust24THRUST_300001_SM_1000_NS12placeholders2_9E
	.align		8
        /*0148*/ 	.dword	_ZN30_INTERNAL_bc0aad2a_4_k_cu_main6thrust24THRUST_300001_SM_1000_NS12placeholders3_10E
	.align		8
        /*0150*/ 	.dword	_ZN30_INTERNAL_bc0aad2a_4_k_cu_main6thrust24THRUST_300001_SM_1000_NS3seqE
	.align		8
        /*0158*/ 	.dword	__cudart_i2opi_f


//--------------------- .text._ZN3cub18CUB_300001_SM_10006detail9transform16transform_kernelINS2_10policy_hubILb1EN4cuda3std3__45tupleIJN6thrust24THRUST_300001_SM_1000_NS17counting_iteratorIiNSA_11use_defaultESC_SC_EEEEEE10policy1000El9mifuncionNSA_6detail15normal_iteratorINSA_10device_ptrIfEEEEJSD_EEEvT0_iT1_T2_DpNS2_10kernel_argIT3_EE --------------------------
	.section	.text._ZN3cub18CUB_300001_SM_10006detail9transform16transform_kernelINS2_10policy_hubILb1EN4cuda3std3__45tupleIJN6thrust24THRUST_300001_SM_1000_NS17counting_iteratorIiNSA_11use_defaultESC_SC_EEEEEE10policy1000El9mifuncionNSA_6detail15normal_iteratorINSA_10device_ptrIfEEEEJSD_EEEvT0_iT1_T2_DpNS2_10kernel_argIT3_EE,"ax",@progbits
	.align	128
        .global         _ZN3cub18CUB_300001_SM_10006detail9transform16transform_kernelINS2_10policy_hubILb1EN4cuda3std3__45tupleIJN6thrust24THRUST_300001_SM_1000_NS17counting_iteratorIiNSA_11use_defaultESC_SC_EEEEEE10policy1000El9mifuncionNSA_6detail15normal_iteratorINSA_10device_ptrIfEEEEJSD_EEEvT0_iT1_T2_DpNS2_10kernel_argIT3_EE
        .type           _ZN3cub18CUB_300001_SM_10006detail9transform16transform_kernelINS2_10policy_hubILb1EN4cuda3std3__45tupleIJN6thrust24THRUST_300001_SM_1000_NS17counting_iteratorIiNSA_11use_defaultESC_SC_EEEEEE10policy1000El9mifuncionNSA_6detail15normal_iteratorINSA_10device_ptrIfEEEEJSD_EEEvT0_iT1_T2_DpNS2_10kernel_argIT3_EE,@function
        .size           _ZN3cub18CUB_300001_SM_10006detail9transform16transform_kernelINS2_10policy_hubILb1EN4cuda3std3__45tupleIJN6thrust24THRUST_300001_SM_1000_NS17counting_iteratorIiNSA_11use_defaultESC_SC_EEEEEE10policy1000El9mifuncionNSA_6detail15normal_iteratorINSA_10device_ptrIfEEEEJSD_EEEvT0_iT1_T2_DpNS2_10kernel_argIT3_EE,(.L_x_35 - _ZN3cub18CUB_300001_SM_10006detail9transform16transform_kernelINS2_10policy_hubILb1EN4cuda3std3__45tupleIJN6thrust24THRUST_300001_SM_1000_NS17counting_iteratorIiNSA_11use_defaultESC_SC_EEEEEE10policy1000El9mifuncionNSA_6detail15normal_iteratorINSA_10device_ptrIfEEEEJSD_EEEvT0_iT1_T2_DpNS2_10kernel_argIT3_EE)
        .other          _ZN3cub18CUB_300001_SM_10006detail9transform16transform_kernelINS2_10policy_hubILb1EN4cuda3std3__45tupleIJN6thrust24THRUST_300001_SM_1000_NS17counting_iteratorIiNSA_11use_defaultESC_SC_EEEEEE10policy1000El9mifuncionNSA_6detail15normal_iteratorINSA_10device_ptrIfEEEEJSD_EEEvT0_iT1_T2_DpNS2_10kernel_argIT3_EE,@"STO_CUDA_ENTRY STV_DEFAULT"
_ZN3cub18CUB_300001_SM_10006detail9transform16transform_kernelINS2_10policy_hubILb1EN4cuda3std3__45tupleIJN6thrust24THRUST_300001_SM_1000_NS17counting_iteratorIiNSA_11use_defaultESC_SC_EEEEEE10policy1000El9mifuncionNSA_6detail15normal_iteratorINSA_10device_ptrIfEEEEJSD_EEEvT0_iT1_T2_DpNS2_10kernel_argIT3_EE:
.text._ZN3cub18CUB_300001_SM_10006detail9transform16transform_kernelINS2_10policy_hubILb1EN4cuda3std3__45tupleIJN6thrust24THRUST_300001_SM_1000_NS17counting_iteratorIiNSA_11use_defaultESC_SC_EEEEEE10policy1000El9mifuncionNSA_6detail15normal_iteratorINSA_10device_ptrIfEEEEJSD_EEEvT0_iT1_T2_DpNS2_10kernel_argIT3_EE:
[----:B------:R-:W-:Y:S08]  /*0000*/  LDC R1, c[0x0][0x37c] ;  /* 0x0000df00ff017b82 */ /* 0x000ff00000000800 */
[----:B------:R-:W0:Y:S01]  /*0010*/  LDC R10, c[0x0][0x388] ;  /* 0x0000e200ff0a7b82 */ /* 0x000e220000000800 */
[----:B------:R-:W1:Y:S07]  /*0020*/  LDCU.64 UR6, c[0x0][0x380] ;  /* 0x00007000ff0677ac */ /* 0x000e6e0008000a00 */
[----:B------:R-:W2:Y:S08]  /*0030*/  S2UR UR4, SR_CTAID.X ;  /* 0x00000000000479c3 */ /* 0x000eb00000002500 */
[----:B------:R-:W3:Y:S01]  /*0040*/  LDC.64 R8, c[0x0][0x390] ;  /* 0x0000e400ff087b82 */ /* 0x000ee20000000a00 */
[----:B0-----:R-:W-:-:S05]  /*0050*/  IMAD.SHL.U32 R3, R10, 0x80, RZ ;  /* 0x000000800a037824 */ /* 0x001fca00078e00ff */
[----:B------:R-:W-:Y:S01]  /*0060*/  SHF.R.S32.HI R0, RZ, 0x1f, R3 ;  /* 0x0000001fff007819 */ /* 0x000fe20000011403 */
[----:B--2---:R-:W-:-:S04]  /*0070*/  IMAD.WIDE.U32 R4, R3, UR4, RZ ;  /* 0x0000000403047c25 */ /* 0x004fc8000f8e00ff */
[----:B------:R-:W-:Y:S01]  /*0080*/  IMAD R7, R0, UR4, RZ ;  /* 0x0000000400077c24 */ /* 0x000fe2000f8e02ff */
[C---:B-1----:R-:W-:Y:S01]  /*0090*/  IADD3 R14, P0, PT, -R4.reuse, UR6, RZ ;  /* 0x00000006040e7c10 */ /* 0x042fe2000ff1e1ff */
[----:B------:R-:W0:Y:S02]  /*00a0*/  LDCU UR4, c[0x0][0x398] ;  /* 0x00007300ff0477ac */ /* 0x000e240008000800 */
[----:B------:R-:W-:Y:S01]  /*00b0*/  IMAD.IADD R6, R5, 0x1, R7 ;  /* 0x0000000105067824 */ /* 0x000fe200078e0207 */
[----:B---3--:R-:W-:-:S04]  /*00c0*/  LEA R2, P1, R4, R8, 0x2 ;  /* 0x0000000804027211 */ /* 0x008fc800078210ff */
[----:B------:R-:W-:Y:S01]  /*00d0*/  IADD3.X R5, PT, PT, ~R6, UR7, RZ, P0, !PT ;  /* 0x0000000706057c10 */ /* 0x000fe200087fe5ff */
[----:B------:R-:W1:Y:S01]  /*00e0*/  LDCU.64 UR6, c[0x0][0x358] ;  /* 0x00006b00ff0677ac */ /* 0x000e620008000a00 */
[----:B------:R-:W-:-:S04]  /*00f0*/  ISETP.LT.U32.AND P0, PT, R14, R3, PT ;  /* 0x000000030e00720c */ /* 0x000fc80003f01070 */
[----:B------:R-:W-:-:S04]  /*0100*/  ISETP.LT.AND.EX P0, PT, R5, R0, PT, P0 ;  /* 0x000000000500720c */ /* 0x000fc80003f01300 */
[----:B------:R-:W-:-:S04]  /*0110*/  SEL R14, R14, R3, P0 ;  /* 0x000000030e0e7207 */ /* 0x000fc80000000000 */
[----:B------:R-:W-:Y:S02]  /*0120*/  ISETP.NE.AND P0, PT, R3, R14, PT ;  /* 0x0000000e0300720c */ /* 0x000fe40003f05270 */
[C---:B------:R-:W-:Y:S01]  /*0130*/  LEA.HI.X R3, R4.reuse, R9, R6, 0x2, P1 ;  /* 0x0000000904037211 */ /* 0x040fe200008f1406 */
[----:B0-----:R-:W-:-:S10]  /*0140*/  VIADD R4, R4, UR4 ;  /* 0x0000000404047c36 */ /* 0x001fd40008000000 */
[----:B-1----:R-:W-:Y:S05]  /*0150*/  @!P0 BRA `(.L_x_0) ;  /* 0x0000000800308947 */ /* 0x002fea0003800000 */
[----:B------:R-:W-:-:S13]  /*0160*/  ISETP.GE.AND P0, PT, R10, 0x1, PT ;  /* 0x000000010a00780c */ /* 0x000fda0003f06270 */
[----:B------:R-:W-:Y:S05]  /*0170*/  @!P0 EXIT ;  /* 0x000000000000894d */ /* 0x000fea0003800000 */
[----:B------:R-:W0:Y:S01]  /*0180*/  S2R R15, SR_TID.X ;  /* 0x00000000000f7919 */ /* 0x000e220000002100 */
[----:B------:R-:W-:-:S07]  /*0190*/  IMAD.MOV.U32 R12, RZ, RZ, RZ ;  /* 0x000000ffff0c7224 */ /* 0x000fce00078e00ff */
.L_x_8:
[----:B------:R-:W1:Y:S01]  /*01a0*/  LDCU UR4, c[0x0][0x388] ;  /* 0x00007100ff0477ac */ /* 0x000e620008000800 */
[C---:B0-----:R-:W-:Y:S01]  /*01b0*/  IMAD R13, R12.reuse, 0x80, R15 ;  /* 0x000000800c0d7824 */ /* 0x041fe200078e020f */
[----:B------:R-:W-:Y:S01]  /*01c0*/  BSSY.RECONVERGENT B0, `(.L_x_1) ;  /* 0x0000082000007945 */ /* 0x000fe20003800200 */
[----:B------:R-:W-:-:S03]  /*01d0*/  VIADD R12, R12, 0x1 ;  /* 0x000000010c0c7836 */ /* 0x000fc60000000000 */
[----:B------:R-:W-:Y:S02]  /*01e0*/  ISETP.GE.AND P0, PT, R13, R14, PT ;  /* 0x0000000e0d00720c */ /* 0x000fe40003f06270 */
[----:B-1----:R-:W-:-:S04]  /*01f0*/  ISETP.NE.AND P1, PT, R12, UR4, PT ;  /* 0x000000040c007c0c */ /* 0x002fc8000bf25270 */
[----:B------:R-:W-:-:S07]  /*0200*/  P2R R22, PR, RZ, 0x2 ;  /* 0x00000002ff167803 */ /* 0x000fce0000000000 */
[----:B------:R-:W-:Y:S05]  /*0210*/  @P0 BRA `(.L_x_2) ;  /* 0x0000000400f00947 */ /* 0x000fea0003800000 */
[----:B------:R-:W0:Y:S01]  /*0220*/  LDCU UR4, c[0x0][0x38c] ;  /* 0x00007180ff0477ac */ /* 0x000e220008000800 */
[----:B------:R-:W-:Y:S01]  /*0230*/  IMAD.IADD R0, R4, 0x1, R13 ;  /* 0x0000000104007824 */ /* 0x000fe200078e020d */
[----:B------:R-:W-:Y:S04]  /*0240*/  BSSY.RECONVERGENT B1, `(.L_x_3) ;  /* 0x0000066000017945 */ /* 0x000fe80003800200 */
[----:B------:R-:W-:-:S05]  /*0250*/  I2FP.F32.S32 R0, R0 ;  /* 0x0000000000007245 */ /* 0x000fca0000201400 */
[----:B0-----:R-:W-:-:S04]  /*0260*/  FMUL R0, R0, UR4 ;  /* 0x0000000400007c20 */ /* 0x001fc80008400000 */
[C---:B------:R-:W-:Y:S01]  /*0270*/  FMUL R10, R0.reuse, 0.63661974668502807617 ;  /* 0x3f22f983000a7820 */ /* 0x040fe20000400000 */
[----:B------:R-:W-:-:S05]  /*0280*/  FSETP.GE.AND P0, PT, |R0|, 105615, PT ;  /* 0x47ce47800000780b */ /* 0x000fca0003f06200 */
[----:B------:R-:W0:Y:S02]  /*0290*/  F2I.NTZ R10, R10 ;  /* 0x0000000a000a7305 */ /* 0x000e240000203100 */
[----:B0-----:R-:W-:-:S05]  /*02a0*/  I2FP.F32.S32 R7, R10 ;  /* 0x0000000a00077245 */ /* 0x001fca0000201400 */
[----:B------:R-:W-:-:S04]  /*02b0*/  FFMA R6, R7, -1.5707962512969970703, R0 ;  /* 0xbfc90fda07067823 */ /* 0x000fc80000000000 */
[----:B------:R-:W-:-:S04]  /*02c0*/  FFMA R6, R7, -7.5497894158615963534e-08, R6 ;  /* 0xb3a2216807067823 */ /* 0x000fc80000000006 */
[----:B------:R-:W-:Y:S01]  /*02d0*/  FFMA R6, R7, -5.3903029534742383927e-15, R6 ;  /* 0xa7c234c507067823 */ /* 0x000fe20000000006 */
[----:B------:R-:W-:Y:S06]  /*02e0*/  @!P0 BRA `(.L_x_4) ;  /* 0x00000004006c8947 */ /* 0x000fec0003800000 */
[----:B------:R-:W-:-:S13]  /*02f0*/  FSETP.NEU.AND P0, PT, |R0|, +INF , PT ;  /* 0x7f8000000000780b */ /* 0x000fda0003f0d200 */
[----:B------:R-:W-:Y:S01]  /*0300*/  @!P0 FMUL R6, RZ, R0 ;  /* 0x00000000ff068220 */ /* 0x000fe20000400000 */
[----:B------:R-:W-:Y:S01]  /*0310*/  @!P0 IMAD.MOV.U32 R10, RZ, RZ, RZ ;  /* 0x000000ffff0a8224 */ /* 0x000fe200078e00ff */
[----:B------:R-:W-:Y:S06]  /*0320*/  @!P0 BRA `(.L_x_4) ;  /* 0x00000004005c8947 */ /* 0x000fec0003800000 */
[----:B------:R-:W0:Y:S01]  /*0330*/  LDC.64 R6, c[0x4][0x158] ;  /* 0x01005600ff067b82 */ /* 0x000e220000000a00 */
[----:B------:R-:W-:Y:S02]  /*0340*/  IMAD.SHL.U32 R8, R0, 0x100, RZ ;  /* 0x0000010000087824 */ /* 0x000fe400078e00ff */
[----:B------:R-:W-:Y:S02]  /*0350*/  HFMA2 R17, -RZ, RZ, 0, 0 ;  /* 0x00000000ff117431 */ /* 0x000fe400000001ff */
[----:B------:R-:W-:Y:S01]  /*0360*/  IMAD.MOV.U32 R23, RZ, RZ, RZ ;  /* 0x000000ffff177224 */ /* 0x000fe200078e00ff */
[----:B------:R-:W-:Y:S01]  /*0370*/  UMOV UR4, URZ ;  /* 0x000000ff00047c82 */ /* 0x000fe20008000000 */
[----:B------:R-:W-:-:S07]  /*0380*/  LOP3.LUT R25, R8, 0x80000000, RZ, 0xfc, !PT ;  /* 0x8000000008197812 */ /* 0x000fce00078efcff */
.L_x_5:
[----:B0-----:R-:W-:-:S06]  /*0390*/  IMAD.WIDE.U32 R8, R23, 0x4, R6 ;  /* 0x0000000417087825 */ /* 0x001fcc00078e0006 */
[----:B------:R-:W2:Y:S01]  /*03a0*/  LDG.E.CONSTANT R8, desc[UR6][R8.64] ;  /* 0x0000000608087981 */ /* 0x000ea2000c1e9900 */
[C---:B------:R-:W-:Y:S02]  /*03b0*/  IMAD.SHL.U32 R24, R23.reuse, 0x4, RZ ;  /* 0x0000000417187824 */ /* 0x040fe400078e00ff */
[----:B------:R-:W-:-:S03]  /*03c0*/  VIADD R23, R23, 0x1 ;  /* 0x0000000117177836 */ /* 0x000fc60000000000 */
[C---:B------:R-:W-:Y:S02]  /*03d0*/  ISETP.EQ.AND P5, PT, R24.reuse, RZ, PT ;  /* 0x000000ff1800720c */ /* 0x040fe40003fa2270 */
[C---:B------:R-:W-:Y:S02]  /*03e0*/  ISETP.EQ.AND P4, PT, R24.reuse, 0x4, PT ;  /* 0x000000041800780c */ /* 0x040fe40003f82270 */
[C---:B------:R-:W-:Y:S02]  /*03f0*/  ISETP.EQ.AND P3, PT, R24.reuse, 0x8, PT ;  /* 0x000000081800780c */ /* 0x040fe40003f62270 */
[C---:B------:R-:W-:Y:S02]  /*0400*/  ISETP.EQ.AND P2, PT, R24.reuse, 0xc, PT ;  /* 0x0000000c1800780c */ /* 0x040fe40003f42270 */
[----:B------:R-:W-:Y:S01]  /*0410*/  ISETP.EQ.AND P1, PT, R24, 0x10, PT ;  /* 0x000000101800780c */ /* 0x000fe20003f22270 */
[----:B--2---:R-:W-:-:S03]  /*0420*/  IMAD.WIDE.U32 R10, R8, R25, RZ ;  /* 0x00000019080a7225 */ /* 0x004fc600078e00ff */
[----:B------:R-:W-:-:S04]  /*0430*/  IADD3 R10, P0, PT, R10, R17, RZ ;  /* 0x000000110a0a7210 */ /* 0x000fc80007f1e0ff */
[----:B------:R-:W-:Y:S01]  /*0440*/  IADD3.X R17, PT, PT, R11, UR4, RZ, P0, !PT ;  /* 0x000000040b117c10 */ /* 0x000fe200087fe4ff */
[--C-:B------:R-:W-:Y:S01]  /*0450*/  @P5 IMAD.MOV.U32 R5, RZ, RZ, R10.reuse ;  /* 0x000000ffff055224 */ /* 0x100fe200078e000a */
[----:B------:R-:W-:Y:S01]  /*0460*/  ISETP.NE.AND P5, PT, R23, 0x6, PT ;  /* 0x000000061700780c */ /* 0x000fe20003fa5270 */
[--C-:B------:R-:W-:Y:S01]  /*0470*/  @P4 IMAD.MOV.U32 R21, RZ, RZ, R10.reuse ;  /* 0x000000ffff154224 */ /* 0x100fe200078e000a */
[----:B------:R-:W-:Y:S01]  /*0480*/  ISETP.EQ.AND P0, PT, R24, 0x14, PT ;  /* 0x000000141800780c */ /* 0x000fe20003f02270 */
[--C-:B------:R-:W-:Y:S02]  /*0490*/  @P3 IMAD.MOV.U32 R20, RZ, RZ, R10.reuse ;  /* 0x000000ffff143224 */ /* 0x100fe400078e000a */
[--C-:B------:R-:W-:Y:S02]  /*04a0*/  @P2 IMAD.MOV.U32 R19, RZ, RZ, R10.reuse ;  /* 0x000000ffff132224 */ /* 0x100fe400078e000a */
[----:B------:R-:W-:-:S08]  /*04b0*/  @P1 IMAD.MOV.U32 R18, RZ, RZ, R10 ;  /* 0x000000ffff121224 */ /* 0x000fd000078e000a */
[----:B------:R-:W-:Y:S01]  /*04c0*/  @P0 MOV R16, R10 ;  /* 0x0000000a00100202 */ /* 0x000fe20000000f00 */
[----:B------:R-:W-:Y:S06]  /*04d0*/  @P5 BRA `(.L_x_5) ;  /* 0xfffffffc00ac5947 */ /* 0x000fec000383ffff */
[----:B------:R-:W-:Y:S01]  /*04e0*/  SHF.R.U32.HI R6, RZ, 0x17, R0 ;  /* 0x00000017ff067819 */ /* 0x000fe20000011600 */
[----:B------:R-:W-:Y:S03]  /*04f0*/  BSSY.RECONVERGENT B2, `(.L_x_6) ;  /* 0x0000028000027945 */ /* 0x000fe60003800200 */
[C---:B------:R-:W-:Y:S02]  /*0500*/  LOP3.LUT R7, R6.reuse, 0xe0, RZ, 0xc0, !PT ;  /* 0x000000e006077812 */ /* 0x040fe400078ec0ff */
[----:B------:R-:W-:-:S03]  /*0510*/  LOP3.LUT P6, RZ, R6, 0x1f, RZ, 0xc0, !PT ;  /* 0x0000001f06ff7812 */ /* 0x000fc600078cc0ff */
[----:B------:R-:W-:-:S05]  /*0520*/  VIADD R7, R7, 0xffffff80 ;  /* 0xffffff8007077836 */ /* 0x000fca0000000000 */
[----:B------:R-:W-:-:S05]  /*0530*/  SHF.R.U32.HI R7, RZ, 0x5, R7 ;  /* 0x00000005ff077819 */ /* 0x000fca0000011607 */
[----:B------:R-:W-:-:S05]  /*0540*/  IMAD.U32 R9, R7, -0x4, RZ ;  /* 0xfffffffc07097824 */ /* 0x000fca00078e00ff */
[C---:B------:R-:W-:Y:S02]  /*0550*/  ISETP.EQ.AND P3, PT, R9.reuse, -0x18, PT ;  /* 0xffffffe80900780c */ /* 0x040fe40003f62270 */
[C---:B------:R-:W-:Y:S02]  /*0560*/  ISETP.EQ.AND P4, PT, R9.reuse, -0x14, PT ;  /* 0xffffffec0900780c */ /* 0x040fe40003f82270 */
[C---:B------:R-:W-:Y:S02]  /*0570*/  ISETP.EQ.AND P0, PT, R9.reuse, -0x10, PT ;  /* 0xfffffff00900780c */ /* 0x040fe40003f02270 */
[C---:B------:R-:W-:Y:S02]  /*0580*/  ISETP.EQ.AND P1, PT, R9.reuse, -0xc, PT ;  /* 0xfffffff40900780c */ /* 0x040fe40003f22270 */
[C---:B------:R-:W-:Y:S02]  /*0590*/  ISETP.EQ.AND P2, PT, R9.reuse, -0x8, PT ;  /* 0xfffffff80900780c */ /* 0x040fe40003f42270 */
[----:B------:R-:W-:-:S03]  /*05a0*/  ISETP.EQ.AND P5, PT, R9, 0x4, PT ;  /* 0x000000040900780c */ /* 0x000fc60003fa2270 */
[--C-:B------:R-:W-:Y:S01]  /*05b0*/  @P3 IMAD.MOV.U32 R10, RZ, RZ, R5.reuse ;  /* 0x000000ffff0a3224 */ /* 0x100fe200078e0005 */
[C---:B------:R-:W-:Y:S01]  /*05c0*/  ISETP.EQ.AND P3, PT, R9.reuse, -0x4, PT ;  /* 0xfffffffc0900780c */ /* 0x040fe20003f62270 */
[----:B------:R-:W-:Y:S02]  /*05d0*/  @P4 IMAD.MOV.U32 R7, RZ, RZ, R5 ;  /* 0x000000ffff074224 */ /* 0x000fe400078e0005 */
[--C-:B------:R-:W-:Y:S01]  /*05e0*/  @P4 IMAD.MOV.U32 R10, RZ, RZ, R21.reuse ;  /* 0x000000ffff0a4224 */ /* 0x100fe200078e0015 */
[----:B------:R-:W-:Y:S01]  /*05f0*/  ISETP.EQ.AND P4, PT, R9, RZ, PT ;  /* 0x000000ff0900720c */ /* 0x000fe20003f82270 */
[----:B------:R-:W-:Y:S02]  /*0600*/  @P0 IMAD.MOV.U32 R7, RZ, RZ, R21 ;  /* 0x000000ffff070224 */ /* 0x000fe400078e0015 */
[--C-:B------:R-:W-:Y:S01]  /*0610*/  @P0 IMAD.MOV.U32 R10, RZ, RZ, R20.reuse ;  /* 0x000000ffff0a0224 */ /* 0x100fe200078e0014 */
[----:B------:R-:W-:Y:S01]  /*0620*/  @P1 MOV R10, R19 ;  /* 0x00000013000a1202 */ /* 0x000fe20000000f00 */
[----:B------:R-:W-:-:S02]  /*0630*/  @P1 IMAD.MOV.U32 R7, RZ, RZ, R20 ;  /* 0x000000ffff071224 */ /* 0x000fc400078e0014 */
[----:B------:R-:W-:Y:S02]  /*0640*/  @P2 IMAD.MOV.U32 R7, RZ, RZ, R19 ;  /* 0x000000ffff072224 */ /* 0x000fe400078e0013 */
[--C-:B------:R-:W-:Y:S02]  /*0650*/  @P2 IMAD.MOV.U32 R10, RZ, RZ, R18.reuse ;  /* 0x000000ffff0a2224 */ /* 0x100fe400078e0012 */
[----:B------:R-:W-:Y:S02]  /*0660*/  @P3 IMAD.MOV.U32 R7, RZ, RZ, R18 ;  /* 0x000000ffff073224 */ /* 0x000fe400078e0012 */
[--C-:B------:R-:W-:Y:S02]  /*0670*/  @P3 IMAD.MOV.U32 R10, RZ, RZ, R16.reuse ;  /* 0x000000ffff0a3224 */ /* 0x100fe400078e0010 */
[----:B------:R-:W-:Y:S02]  /*0680*/  @P4 IMAD.MOV.U32 R7, RZ, RZ, R16 ;  /* 0x000000ffff074224 */ /* 0x000fe400078e0010 */
[----:B------:R-:W-:-:S02]  /*0690*/  @P4 IMAD.MOV.U32 R10, RZ, RZ, R17 ;  /* 0x000000ffff0a4224 */ /* 0x000fc400078e0011 */
[----:B------:R-:W-:Y:S01]  /*06a0*/  @P5 IMAD.MOV.U32 R7, RZ, RZ, R17 ;  /* 0x000000ffff075224 */ /* 0x000fe200078e0011 */
[----:B------:R-:W-:Y:S06]  /*06b0*/  @!P6 BRA `(.L_x_7) ;  /* 0x00000000002ce947 */ /* 0x000fec0003800000 */
[----:B------:R-:W-:Y:S01]  /*06c0*/  @P0 IMAD.MOV.U32 R8, RZ, RZ, R5 ;  /* 0x000000ffff080224 */ /* 0x000fe200078e0005 */
[----:B------:R-:W-:Y:S02]  /*06d0*/  ISETP.EQ.AND P0, PT, R9, 0x8, PT ;  /* 0x000000080900780c */ /* 0x000fe40003f02270 */
[----:B------:R-:W-:Y:S01]  /*06e0*/  @P1 MOV R8, R21 ;  /* 0x0000001500081202 */ /* 0x000fe20000000f00 */
[----:B------:R-:W-:Y:S01]  /*06f0*/  @P2 IMAD.MOV.U32 R8, RZ, RZ, R20 ;  /* 0x000000ffff082224 */ /* 0x000fe200078e0014 */
[----:B------:R-:W-:Y:S01]  /*0700*/  LOP3.LUT R6, R6, 0x1f, RZ, 0xc0, !PT ;  /* 0x0000001f06067812 */ /* 0x000fe200078ec0ff */
[----:B------:R-:W-:Y:S02]  /*0710*/  @P3 IMAD.MOV.U32 R8, RZ, RZ, R19 ;  /* 0x000000ffff083224 */ /* 0x000fe400078e0013 */
[----:B------:R-:W-:Y:S01]  /*0720*/  @P4 IMAD.MOV.U32 R8, RZ, RZ, R18 ;  /* 0x000000ffff084224 */ /* 0x000fe200078e0012 */
[----:B------:R-:W-:Y:S01]  /*0730*/  SHF.L.W.U32.HI R10, R7, R6, R10 ;  /* 0x00000006070a7219 */ /* 0x000fe20000010e0a */
[----:B------:R-:W-:-:S04]  /*0740*/  @P5 IMAD.MOV.U32 R8, RZ, RZ, R16 ;  /* 0x000000ffff085224 */ /* 0x000fc800078e0010 */
[----:B------:R-:W-:-:S05]  /*0750*/  @P0 IMAD.MOV.U32 R8, RZ, RZ, R17 ;  /* 0x000000ffff080224 */ /* 0x000fca00078e0011 */
[----:B------:R-:W-:-:S07]  /*0760*/  SHF.L.W.U32.HI R7, R8, R6, R7 ;  /* 0x0000000608077219 */ /* 0x000fce0000010e07 */
.L_x_7:
[----:B------:R-:W-:Y:S05]  /*0770*/  BSYNC.RECONVERGENT B2 ;  /* 0x0000000000027941 */ /* 0x000fea0003800200 */
.L_x_6:
[C---:B------:R-:W-:Y:S01]  /*0780*/  SHF.L.W.U32.HI R11, R7.reuse, 0x2, R10 ;  /* 0x00000002070b7819 */ /* 0x040fe20000010e0a */
[----:B------:R-:W-:Y:S01]  /*0790*/  IMAD.SHL.U32 R7, R7, 0x4, RZ ;  /* 0x0000000407077824 */ /* 0x000fe200078e00ff */
[----:B------:R-:W-:Y:S01]  /*07a0*/  UMOV UR4, 0x54442d19 ;  /* 0x54442d1900047882 */ /* 0x000fe20000000000 */
[----:B------:R-:W-:Y:S01]  /*07b0*/  UMOV UR5, 0x3bf921fb ;  /* 0x3bf921fb00057882 */ /* 0x000fe20000000000 */
[----:B------:R-:W-:Y:S02]  /*07c0*/  SHF.R.S32.HI R8, RZ, 0x1f, R11 ;  /* 0x0000001fff087819 */ /* 0x000fe4000001140b */
[----:B------:R-:W-:Y:S02]  /*07d0*/  ISETP.GE.AND P0, PT, R0, RZ, PT ;  /* 0x000000ff0000720c */ /* 0x000fe40003f06270 */
[C---:B------:R-:W-:Y:S02]  /*07e0*/  LOP3.LUT R6, R8.reuse, R7, RZ, 0x3c, !PT ;  /* 0x0000000708067212 */ /* 0x040fe400078e3cff */
[----:B------:R-:W-:-:S02]  /*07f0*/  LOP3.LUT R7, R8, R11, RZ, 0x3c, !PT ;  /* 0x0000000b08077212 */ /* 0x000fc400078e3cff */
[----:B------:R-:W-:Y:S02]  /*0800*/  SHF.R.U32.HI R10, RZ, 0x1e, R10 ;  /* 0x0000001eff0a7819 */ /* 0x000fe4000001160a */
[C---:B------:R-:W-:Y:S02]  /*0810*/  LOP3.LUT R0, R11.reuse, R0, RZ, 0x3c, !PT ;  /* 0x000000000b007212 */ /* 0x040fe400078e3cff */
[----:B------:R-:W0:Y:S01]  /*0820*/  I2F.F64.S64 R6, R6 ;  /* 0x0000000600067312 */ /* 0x000e220000301c00 */
[----:B------:R-:W-:Y:S02]  /*0830*/  LEA.HI R10, R11, R10, RZ, 0x1 ;  /* 0x0000000a0b0a7211 */ /* 0x000fe400078f08ff */
[----:B------:R-:W-:-:S03]  /*0840*/  ISETP.GE.AND P1, PT, R0, RZ, PT ;  /* 0x000000ff0000720c */ /* 0x000fc60003f26270 */
[----:B------:R-:W-:-:S04]  /*0850*/  IMAD.MOV R0, RZ, RZ, -R10 ;  /* 0x000000ffff007224 */ /* 0x000fc800078e0a0a */
[----:B------:R-:W-:Y:S01]  /*0860*/  @!P0 IMAD.MOV.U32 R10, RZ, RZ, R0 ;  /* 0x000000ffff0a8224 */ /* 0x000fe200078e0000 */
[----:B0-----:R-:W-:-:S10]  /*0870*/  DMUL R8, R6, UR4 ;  /* 0x0000000406087c28 */ /* 0x001fd40008000000 */
[----:B------:R-:W0:Y:S02]  /*0880*/  F2F.F32.F64 R8, R8 ;  /* 0x0000000800087310 */ /* 0x000e240000301000 */
[----:B0-----:R-:W-:-:S07]  /*0890*/  FSEL R6, -R8, R8, !P1 ;  /* 0x0000000808067208 */ /* 0x001fce0004800100 */
.L_x_4:
[----:B------:R-:W-:Y:S05]  /*08a0*/  BSYNC.RECONVERGENT B1 ;  /* 0x0000000000017941 */ /* 0x000fea0003800200 */
.L_x_3:
[----:B------:R-:W-:Y:S01]  /*08b0*/  MOV R0, 0x37cbac00 ;  /* 0x37cbac0000007802 */ /* 0x000fe20000000f00 */
[----:B------:R-:W-:Y:S01]  /*08c0*/  FMUL R7, R6, R6 ;  /* 0x0000000606077220 */ /* 0x000fe20000400000 */
[C---:B------:R-:W-:Y:S01]  /*08d0*/  LOP3.LUT R8, R10.reuse, 0x1, RZ, 0xc0, !PT ;  /* 0x000000010a087812 */ /* 0x040fe200078ec0ff */
[----:B------:R-:W-:Y:S01]  /*08e0*/  IMAD.MOV.U32 R24, RZ, RZ, 0x3d2aaabb ;  /* 0x3d2aaabbff187424 */ /* 0x000fe200078e00ff */
[----:B------:R-:W-:Y:S01]  /*08f0*/  LOP3.LUT P1, RZ, R10, 0x2, RZ, 0xc0, !PT ;  /* 0x000000020aff7812 */ /* 0x000fe2000782c0ff */
[----:B------:R-:W-:Y:S01]  /*0900*/  FFMA R0, R7, R0, -0.0013887860113754868507 ;  /* 0xbab607ed07007423 */ /* 0x000fe20000000000 */
[----:B------:R-:W-:Y:S01]  /*0910*/  ISETP.NE.U32.AND P0, PT, R8, 0x1, PT ;  /* 0x000000010800780c */ /* 0x000fe20003f05070 */
[----:B------:R-:W-:-:S03]  /*0920*/  IMAD.MOV.U32 R11, RZ, RZ, 0x3effffff ;  /* 0x3effffffff0b7424 */ /* 0x000fc600078e00ff */
[----:B------:R-:W-:Y:S02]  /*0930*/  FSEL R8, R0, -0.00019574658654164522886, !P0 ;  /* 0xb94d415300087808 */ /* 0x000fe40004000000 */
[----:B------:R-:W-:Y:S02]  /*0940*/  FSEL R24, R24, 0.0083327032625675201416, !P0 ;  /* 0x3c0885e418187808 */ /* 0x000fe40004000000 */
[----:B------:R-:W-:Y:S02]  /*0950*/  FSEL R0, R6, 1, P0 ;  /* 0x3f80000006007808 */ /* 0x000fe40000000000 */
[----:B------:R-:W-:Y:S01]  /*0960*/  FSEL R11, -R11, -0.16666662693023681641, !P0 ;  /* 0xbe2aaaa80b0b7808 */ /* 0x000fe20004000100 */
[C---:B------:R-:W-:Y:S02]  /*0970*/  FFMA R8, R7.reuse, R8, R24 ;  /* 0x0000000807087223 */ /* 0x040fe40000000018 */
[C---:B------:R-:W-:Y:S02]  /*0980*/  FFMA R9, R7.reuse, R0, RZ ;  /* 0x0000000007097223 */ /* 0x040fe400000000ff */
[----:B------:R-:W-:Y:S01]  /*0990*/  FFMA R8, R7, R8, R11 ;  /* 0x0000000807087223 */ /* 0x000fe2000000000b */
[----:B------:R-:W-:-:S04]  /*09a0*/  IMAD.WIDE R6, R13, 0x4, R2 ;  /* 0x000000040d067825 */ /* 0x000fc800078e0202 */
[----:B------:R-:W-:-:S04]  /*09b0*/  FFMA R9, R9, R8, R0 ;  /* 0x0000000809097223 */ /* 0x000fc80000000000 */
[----:B------:R-:W-:-:S05]  /*09c0*/  @P1 FADD R9, RZ, -R9 ;  /* 0x80000009ff091221 */ /* 0x000fca0000000000 */
[----:B------:R0:W-:Y:S02]  /*09d0*/  STG.E desc[UR6][R6.64], R9 ;  /* 0x0000000906007986 */ /* 0x0001e4000c101906 */
.L_x_2:
[----:B------:R-:W-:Y:S05]  /*09e0*/  BSYNC.RECONVERGENT B0 ;  /* 0x0000000000007941 */ /* 0x000fea0003800200 */
.L_x_1:
[----:B------:R-:W-:-:S13]  /*09f0*/  ISETP.NE.AND P0, PT, R22, RZ, PT ;  /* 0x000000ff1600720c */ /* 0x000fda0003f05270 */
[----:B------:R-:W-:Y:S05]  /*0a00*/  @P0 BRA `(.L_x_8) ;  /* 0xfffffff400e40947 */ /* 0x000fea000383ffff */
[----:B------:R-:W-:Y:S05]  /*0a10*/  EXIT ;  /* 0x000000000000794d */ /* 0x000fea0003800000 */
.L_x_0:
[----:B------:R-:W-:-:S13]  /*0a20*/  ISETP.GE.AND P0, PT, R10, 0x1, PT ;  /* 0x000000010a00780c */ /* 0x000fda0003f06270 */
[----:B------:R-:W-:Y:S05]  /*0a30*/  @!P0 EXIT ;  /* 0x000000000000894d */ /* 0x000fea0003800000 */
[----:B------:R-:W0:Y:S01]  /*0a40*/  S2R R5, SR_TID.X ;  /* 0x0000000000057919 */ /* 0x000e220000002100 */
[----:B------:R-:W-:-:S07]  /*0a50*/  IMAD.MOV.U32 R6, RZ, RZ, RZ ;  /* 0x000000ffff067224 */ /* 0x000fce00078e00ff */
.L_x_14:
[----:B------:R-:W1:Y:S01]  /*0a60*/  LDCU UR4, c[0x0][0x38c] ;  /* 0x00007180ff0477ac */ /* 0x000e620008000800 */
[----:B0-----:R-:W-:Y:S01]  /*0a70*/  IMAD R9, R6, 0x80, R5 ;  /* 0x0000008006097824 */ /* 0x001fe200078e0205 */
[----:B------:R-:W-:Y:S03]  /*0a80*/  BSSY.RECONVERGENT B0, `(.L_x_9) ;  /* 0x000006b000007945 */ /* 0x000fe60003800200 */
[----:B------:R-:W-:-:S05]  /*0a90*/  IMAD.IADD R0, R4, 0x1, R9 ;  /* 0x0000000104007824 */ /* 0x000fca00078e0209 */
[----:B------:R-:W-:-:S05]  /*0aa0*/  I2FP.F32.S32 R0, R0 ;  /* 0x0000000000007245 */ /* 0x000fca0000201400 */
[----:B-1----:R-:W-:-:S04]  /*0ab0*/  FMUL R0, R0, UR4 ;  /* 0x0000000400007c20 */ /* 0x002fc80008400000 */
        /* <DEDUP_REMOVED lines=12> */
[----:B------:R-:W-:Y:S02]  /*0b80*/  IMAD.SHL.U32 R10, R0, 0x100, RZ ;  /* 0x00000100000a7824 */ /* 0x000fe400078e00ff */
[----:B------:R-:W-:Y:S02]  /*0b90*/  HFMA2 R14, -RZ, RZ, 0, 0 ;  /* 0x00000000ff0e7431 */ /* 0x000fe400000001ff */
[----:B------:R-:W-:Y:S01]  /*0ba0*/  IMAD.MOV.U32 R8, RZ, RZ, RZ ;  /* 0x000000ffff087224 */ /* 0x000fe200078e00ff */
[----:B------:R-:W0:Y:S01]  /*0bb0*/  LDCU.64 UR8, c[0x4][0x158] ;  /* 0x01002b00ff0877ac */ /* 0x000e220008000a00 */
[----:B------:R-:W-:Y:S01]  /*0bc0*/  LOP3.LUT R21, R10, 0x80000000, RZ, 0xfc, !PT ;  /* 0x800000000a157812 */ /* 0x000fe200078efcff */
[----:B------:R-:W-:Y:S01]  /*0bd0*/  UMOV UR5, URZ ;  /* 0x000000ff00057c82 */ /* 0x000fe20008000000 */
[----:B------:R-:W-:-:S05]  /*0be0*/  UMOV UR4, URZ ;  /* 0x000000ff00047c82 */ /* 0x000fca0008000000 */
.L_x_11:
[----:B0-----:R-:W-:Y:S02]  /*0bf0*/  IMAD.U32 R12, RZ, RZ, UR8 ;  /* 0x00000008ff0c7e24 */ /* 0x001fe4000f8e00ff */
[----:B------:R-:W-:-:S05]  /*0c00*/  IMAD.U32 R13, RZ, RZ, UR9 ;  /* 0x00000009ff0d7e24 */ /* 0x000fca000f8e00ff */
[----:B------:R-:W2:Y:S01]  /*0c10*/  LDG.E.CONSTANT R10, desc[UR6][R12.64] ;  /* 0x000000060c0a7981 */ /* 0x000ea2000c1e9900 */
[----:B------:R-:W-:Y:S01]  /*0c20*/  UIADD3 UR4, UPT, UPT, UR4, 0x1, URZ ;  /* 0x0000000104047890 */ /* 0x000fe2000fffe0ff */
[C---:B------:R-:W-:Y:S01]  /*0c30*/  ISETP.EQ.AND P0, PT, R14.reuse, RZ, PT ;  /* 0x000000ff0e00720c */ /* 0x040fe20003f02270 */
[----:B------:R-:W-:Y:S01]  /*0c40*/  UIADD3 UR8, UP1, UPT, UR8, 0x4, URZ ;  /* 0x0000000408087890 */ /* 0x000fe2000ff3e0ff */
[C---:B------:R-:W-:Y:S01]  /*0c50*/  ISETP.EQ.AND P1, PT, R14.reuse, 0x4, PT ;  /* 0x000000040e00780c */ /* 0x040fe20003f22270 */
[----:B------:R-:W-:Y:S01]  /*0c60*/  UISETP.NE.AND UP0, UPT, UR4, 0x6, UPT ;  /* 0x000000060400788c */ /* 0x000fe2000bf05270 */
[C---:B------:R-:W-:Y:S01]  /*0c70*/  ISETP.EQ.AND P2, PT, R14.reuse, 0x8, PT ;  /* 0x000000080e00780c */ /* 0x040fe20003f42270 */
[----:B------:R-:W-:Y:S01]  /*0c80*/  UIADD3.X UR9, UPT, UPT, URZ, UR9, URZ, UP1, !UPT ;  /* 0x00000009ff097290 */ /* 0x000fe20008ffe4ff */
[C---:B------:R-:W-:Y:S02]  /*0c90*/  ISETP.EQ.AND P3, PT, R14.reuse, 0xc, PT ;  /* 0x0000000c0e00780c */ /* 0x040fe40003f62270 */
[----:B------:R-:W-:-:S02]  /*0ca0*/  ISETP.EQ.AND P4, PT, R14, 0x10, PT ;  /* 0x000000100e00780c */ /* 0x000fc40003f82270 */
[C---:B------:R-:W-:Y:S02]  /*0cb0*/  ISETP.EQ.AND P5, PT, R14.reuse, 0x14, PT ;  /* 0x000000140e00780c */ /* 0x040fe40003fa2270 */
[----:B------:R-:W-:Y:S01]  /*0cc0*/  IADD3 R14, PT, PT, R14, 0x4, RZ ;  /* 0x000000040e0e7810 */ /* 0x000fe20007ffe0ff */
[----:B--2---:R-:W-:-:S03]  /*0cd0*/  IMAD.WIDE.U32 R10, R10, R21, RZ ;  /* 0x000000150a0a7225 */ /* 0x004fc600078e00ff */
[----:B------:R-:W-:-:S04]  /*0ce0*/  IADD3 R10, P6, PT, R10, R8, RZ ;  /* 0x000000080a0a7210 */ /* 0x000fc80007fde0ff */
[----:B------:R-:W-:Y:S01]  /*0cf0*/  IADD3.X R8, PT, PT, R11, UR5, RZ, P6, !PT ;  /* 0x000000050b087c10 */ /* 0x000fe2000b7fe4ff */
[--C-:B------:R-:W-:Y:S02]  /*0d00*/  @P0 IMAD.MOV.U32 R7, RZ, RZ, R10.reuse ;  /* 0x000000ffff070224 */ /* 0x100fe400078e000a */
[--C-:B------:R-:W-:Y:S02]  /*0d10*/  @P1 IMAD.MOV.U32 R18, RZ, RZ, R10.reuse ;  /* 0x000000ffff121224 */ /* 0x100fe400078e000a */
[--C-:B------:R-:W-:Y:S02]  /*0d20*/  @P2 IMAD.MOV.U32 R19, RZ, RZ, R10.reuse ;  /* 0x000000ffff132224 */ /* 0x100fe400078e000a */
[--C-:B------:R-:W-:Y:S02]  /*0d30*/  @P3 IMAD.MOV.U32 R15, RZ, RZ, R10.reuse ;  /* 0x000000ffff0f3224 */ /* 0x100fe400078e000a */
[--C-:B------:R-:W-:Y:S02]  /*0d40*/  @P4 IMAD.MOV.U32 R16, RZ, RZ, R10.reuse ;  /* 0x000000ffff104224 */ /* 0x100fe400078e000a */
[----:B------:R-:W-:Y:S01]  /*0d50*/  @P5 IMAD.MOV.U32 R17, RZ, RZ, R10 ;  /* 0x000000ffff115224 */ /* 0x000fe200078e000a */
[----:B------:R-:W-:Y:S06]  /*0d60*/  BRA.U UP0, `(.L_x_11) ;  /* 0xfffffffd00a07547 */ /* 0x000fec000b83ffff */
        /* <DEDUP_REMOVED lines=12> */
[----:B------:R-:W-:-:S03]  /*0e30*/  ISETP.EQ.AND P5, PT, R13, RZ, PT ;  /* 0x000000ff0d00720c */ /* 0x000fc60003fa2270 */
[--C-:B------:R-:W-:Y:S01]  /*0e40*/  @P3 IMAD.MOV.U32 R14, RZ, RZ, R7.reuse ;  /* 0x000000ffff0e3224 */ /* 0x100fe200078e0007 */
[C---:B------:R-:W-:Y:S01]  /*0e50*/  ISETP.EQ.AND P3, PT, R13.reuse, -0x4, PT ;  /* 0xfffffffc0d00780c */ /* 0x040fe20003f62270 */
[----:B------:R-:W-:Y:S02]  /*0e60*/  @P4 IMAD.MOV.U32 R11, RZ, RZ, R7 ;  /* 0x000000ffff0b4224 */ /* 0x000fe400078e0007 */
[--C-:B------:R-:W-:Y:S01]  /*0e70*/  @P4 IMAD.MOV.U32 R14, RZ, RZ, R18.reuse ;  /* 0x000000ffff0e4224 */ /* 0x100fe200078e0012 */
[----:B------:R-:W-:Y:S01]  /*0e80*/  ISETP.EQ.AND P4, PT, R13, 0x4, PT ;  /* 0x000000040d00780c */ /* 0x000fe20003f82270 */
[----:B------:R-:W-:Y:S01]  /*0e90*/  @P2 IMAD.MOV.U32 R11, RZ, RZ, R18 ;  /* 0x000000ffff0b2224 */ /* 0x000fe200078e0012 */
[----:B------:R-:W-:Y:S01]  /*0ea0*/  @P1 MOV R11, R19 ;  /* 0x00000013000b1202 */ /* 0x000fe20000000f00 */
[----:B------:R-:W-:Y:S02]  /*0eb0*/  @P2 IMAD.MOV.U32 R14, RZ, RZ, R19 ;  /* 0x000000ffff0e2224 */ /* 0x000fe400078e0013 */
[----:B------:R-:W-:-:S02]  /*0ec0*/  @P1 IMAD.MOV.U32 R14, RZ, RZ, R15 ;  /* 0x000000ffff0e1224 */ /* 0x000fc400078e000f */
[----:B------:R-:W-:Y:S02]  /*0ed0*/  @P0 IMAD.MOV.U32 R11, RZ, RZ, R15 ;  /* 0x000000ffff0b0224 */ /* 0x000fe400078e000f */
[--C-:B------:R-:W-:Y:S02]  /*0ee0*/  @P0 IMAD.MOV.U32 R14, RZ, RZ, R16.reuse ;  /* 0x000000ffff0e0224 */ /* 0x100fe400078e0010 */
[----:B------:R-:W-:Y:S02]  /*0ef0*/  @P3 IMAD.MOV.U32 R11, RZ, RZ, R16 ;  /* 0x000000ffff0b3224 */ /* 0x000fe400078e0010 */
[--C-:B------:R-:W-:Y:S02]  /*0f00*/  @P3 IMAD.MOV.U32 R14, RZ, RZ, R17.reuse ;  /* 0x000000ffff0e3224 */ /* 0x100fe400078e0011 */
[----:B------:R-:W-:Y:S01]  /*0f10*/  @P5 IMAD.MOV.U32 R11, RZ, RZ, R17 ;  /* 0x000000ffff0b5224 */ /* 0x000fe200078e0011 */
[----:B------:R-:W-:Y:S01]  /*0f20*/  @P4 MOV R11, R8 ;  /* 0x00000008000b4202 */ /* 0x000fe20000000f00 */
[----:B------:R-:W-:Y:S01]  /*0f30*/  @P5 IMAD.MOV.U32 R14, RZ, RZ, R8 ;  /* 0x000000ffff0e5224 */ /* 0x000fe200078e0008 */
[----:B------:R-:W-:Y:S06]  /*0f40*/  @!P6 BRA `(.L_x_13) ;  /* 0x00000000002ce947 */ /* 0x000fec0003800000 */
[----:B------:R-:W-:Y:S01]  /*0f50*/  @P2 IMAD.MOV.U32 R12, RZ, RZ, R7 ;  /* 0x000000ffff0c2224 */ /* 0x000fe200078e0007 */
[----:B------:R-:W-:Y:S01]  /*0f60*/  LOP3.LUT R10, R10, 0x1f, RZ, 0xc0, !PT ;  /* 0x0000001f0a0a7812 */ /* 0x000fe200078ec0ff */
[----:B------:R-:W-:Y:S02]  /*0f70*/  @P1 IMAD.MOV.U32 R12, RZ, RZ, R18 ;  /* 0x000000ffff0c1224 */ /* 0x000fe400078e0012 */
[----:B------:R-:W-:Y:S01]  /*0f80*/  @P0 IMAD.MOV.U32 R12, RZ, RZ, R19 ;  /* 0x000000ffff0c0224 */ /* 0x000fe200078e0013 */
[----:B------:R-:W-:Y:S01]  /*0f90*/  ISETP.EQ.AND P0, PT, R13, 0x8, PT ;  /* 0x000000080d00780c */ /* 0x000fe20003f02270 */
[----:B------:R-:W-:Y:S01]  /*0fa0*/  @P3 IMAD.MOV.U32 R12, RZ, RZ, R15 ;  /* 0x000000ffff0c3224 */ /* 0x000fe200078e000f */
[----:B------:R-:W-:Y:S01]  /*0fb0*/  SHF.L.W.U32.HI R14, R11, R10, R14 ;  /* 0x0000000a0b0e7219 */ /* 0x000fe20000010e0e */
[----:B------:R-:W-:Y:S02]  /*0fc0*/  @P5 IMAD.MOV.U32 R12, RZ, RZ, R16 ;  /* 0x000000ffff0c5224 */ /* 0x000fe400078e0010 */
[----:B------:R-:W-:-:S08]  /*0fd0*/  @P4 IMAD.MOV.U32 R12, RZ, RZ, R17 ;  /* 0x000000ffff0c4224 */ /* 0x000fd000078e0011 */
[----:B------:R-:W-:-:S05]  /*0fe0*/  @P0 IMAD.MOV.U32 R12, RZ, RZ, R8 ;  /* 0x000000ffff0c0224 */ /* 0x000fca00078e0008 */
[----:B------:R-:W-:-:S07]  /*0ff0*/  SHF.L.W.U32.HI R11, R12, R10, R11 ;  /* 0x0000000a0c0b7219 */ /* 0x000fce0000010e0b */
.L_x_13:
[----:B------:R-:W-:Y:S05]  /*1000*/  BSYNC.RECONVERGENT B1 ;  /* 0x0000000000017941 */ /* 0x000fea0003800200 */
.L_x_12:
[C---:B------:R-:W-:Y:S01]  /*1010*/  SHF.L.W.U32.HI R21, R11.reuse, 0x2, R14 ;  /* 0x000000020b157819 */ /* 0x040fe20000010e0e */
[----:B------:R-:W-:Y:S01]  /*1020*/  UMOV UR4, 0x54442d19 ;  /* 0x54442d1900047882 */ /* 0x000fe20000000000 */
[----:B------:R-:W-:Y:S01]  /*1030*/  SHF.L.U32 R11, R11, 0x2, RZ ;  /* 0x000000020b0b7819 */ /* 0x000fe200000006ff */
        /* <DEDUP_REMOVED lines=15> */
.L_x_10:
[----:B------:R-:W-:Y:S05]  /*1130*/  BSYNC.RECONVERGENT B0 ;  /* 0x0000000000007941 */ /* 0x000fea0003800200 */
.L_x_9:
[----:B------:R-:W-:Y:S02]  /*1140*/  IMAD.MOV.U32 R0, RZ, RZ, 0x37cbac00 ;  /* 0x37cbac00ff007424 */ /* 0x000fe400078e00ff */
[----:B------:R-:W-:Y:S01]  /*1150*/  FMUL R11, R10, R10 ;  /* 0x0000000a0a0b7220 */ /* 0x000fe20000400000 */
[----:B------:R-:W-:Y:S01]  /*1160*/  LOP3.LUT R12, R8, 0x1, RZ, 0xc0, !PT ;  /* 0x00000001080c7812 */ /* 0x000fe200078ec0ff */
[----:B------:R-:W0:Y:S01]  /*1170*/  LDCU UR4, c[0x0][0x388] ;  /* 0x00007100ff0477ac */ /* 0x000e220008000800 */
[----:B------:R-:W-:Y:S02]  /*1180*/  IMAD.MOV.U32 R14, RZ, RZ, 0x3d2aaabb ;  /* 0x3d2aaabbff0e7424 */ /* 0x000fe400078e00ff */
[----:B------:R-:W-:Y:S01]  /*1190*/  FFMA R0, R11, R0, -0.0013887860113754868507 ;  /* 0xbab607ed0b007423 */ /* 0x000fe20000000000 */
[----:B------:R-:W-:Y:S01]  /*11a0*/  ISETP.NE.U32.AND P0, PT, R12, 0x1, PT ;  /* 0x000000010c00780c */ /* 0x000fe20003f05070 */
[----:B------:R-:W-:Y:S01]  /*11b0*/  IMAD.MOV.U32 R21, RZ, RZ, 0x3effffff ;  /* 0x3effffffff157424 */ /* 0x000fe200078e00ff */
[----:B------:R-:W-:Y:S01]  /*11c0*/  LOP3.LUT P1, RZ, R8, 0x2, RZ, 0xc0, !PT ;  /* 0x0000000208ff7812 */ /* 0x000fe2000782c0ff */
[----:B------:R-:W-:Y:S01]  /*11d0*/  VIADD R6, R6, 0x1 ;  /* 0x0000000106067836 */ /* 0x000fe20000000000 */
[----:B------:R-:W-:Y:S01]  /*11e0*/  FSEL R12, R0, -0.00019574658654164522886, !P0 ;  /* 0xb94d4153000c7808 */ /* 0x000fe20004000000 */
[----:B------:R-:W-:Y:S01]  /*11f0*/  IMAD.WIDE R8, R9, 0x4, R2 ;  /* 0x0000000409087825 */ /* 0x000fe200078e0202 */
[----:B------:R-:W-:-:S02]  /*1200*/  FSEL R14, R14, 0.0083327032625675201416, !P0 ;  /* 0x3c0885e40e0e7808 */ /* 0x000fc40004000000 */
[----:B------:R-:W-:Y:S02]  /*1210*/  FSEL R0, R10, 1, P0 ;  /* 0x3f8000000a007808 */ /* 0x000fe40000000000 */
[----:B------:R-:W-:Y:S01]  /*1220*/  FSEL R21, -R21, -0.16666662693023681641, !P0 ;  /* 0xbe2aaaa815157808 */ /* 0x000fe20004000100 */
[C---:B------:R-:W-:Y:S02]  /*1230*/  FFMA R12, R11.reuse, R12, R14 ;  /* 0x0000000c0b0c7223 */ /* 0x040fe4000000000e */
[C---:B------:R-:W-:Y:S02]  /*1240*/  FFMA R13, R11.reuse, R0, RZ ;  /* 0x000000000b0d7223 */ /* 0x040fe400000000ff */
[----:B------:R-:W-:Y:S01]  /*1250*/  FFMA R12, R11, R12, R21 ;  /* 0x0000000c0b0c7223 */ /* 0x000fe20000000015 */
[----:B0-----:R-:W-:-:S03]  /*1260*/  ISETP.NE.AND P0, PT, R6, UR4, PT ;  /* 0x0000000406007c0c */ /* 0x001fc6000bf05270 */
[----:B------:R-:W-:-:S04]  /*1270*/  FFMA R13, R13, R12, R0 ;  /* 0x0000000c0d0d7223 */ /* 0x000fc80000000000 */
[----:B------:R-:W-:-:S05]  /*1280*/  @P1 FADD R13, RZ, -R13 ;  /* 0x8000000dff0d1221 */ /* 0x000fca0000000000 */
[----:B------:R0:W-:Y:S01]  /*1290*/  STG.E desc[UR6][R8.64], R13 ;  /* 0x0000000d08007986 */ /* 0x0001e2000c101906 */
[----:B------:R-:W-:Y:S05]  /*12a0*/  @!P0 EXIT ;  /* 0x000000000000894d */ /* 0x000fea0003800000 */
[----:B------:R-:W-:Y:S05]  /*12b0*/  BRA `(.L_x_14) ;  /* 0xfffffff400e87947 */ /* 0x000fea000383ffff */
.L_x_15:
[----:B------:R-:W-:-:S00]  /*12c0*/  BRA `(.L_x_15) ;  /* 0xfffffffc00fc7947 */ /* 0x000fc0000383ffff */
[----:B------:R-:W-:-:S00]  /*12d0*/  NOP ;  /* 0x0000000000007918 */ /* 0x000fc00000000000 */
        /* <DEDUP_REMOVED lines=10> */
.L_x_35:


//--------------------- .text._ZN3cub18CUB_300001_SM_10006detail9transform16transform_kernelINS2_10policy_hubILb1EN4cuda3std3__45tupleIJN6thrust24THRUST_300001_SM_1000_NS17counting_iteratorIiNSA_11use_defaultESC_SC_EEEEEE10policy1000Ei9mifuncionNSA_6detail15normal_iteratorINSA_10device_ptrIfEEEEJSD_EEEvT0_iT1_T2_DpNS2_10kernel_argIT3_EE --------------------------
	.section	.text._ZN3cub18CUB_300001_SM_10006detail9transform16transform_kernelINS2_10policy_hubILb1EN4cuda3std3__45tupleIJN6thrust24THRUST_300001_SM_1000_NS17counting_iteratorIiNSA_11use_defaultESC_SC_EEEEEE10policy1000Ei9mifuncionNSA_6detail15normal_iteratorINSA_10device_ptrIfEEEEJSD_EEEvT0_iT1_T2_DpNS2_10kernel_argIT3_EE,"ax",@progbits
	.align	128
        .global         _ZN3cub18CUB_300001_SM_10006detail9transform16transform_kernelINS2_10policy_hubILb1EN4cuda3std3__45tupleIJN6thrust24THRUST_300001_SM_1000_NS17counting_iteratorIiNSA_11use_defaultESC_SC_EEEEEE10policy1000Ei9mifuncionNSA_6detail15normal_iteratorINSA_10device_ptrIfEEEEJSD_EEEvT0_iT1_T2_DpNS2_10kernel_argIT3_EE
        .type           _ZN3cub18CUB_300001_SM_10006detail9transform16transform_kernelINS2_10policy_hubILb1EN4cuda3std3__45tupleIJN6thrust24THRUST_300001_SM_1000_NS17counting_iteratorIiNSA_11use_defaultESC_SC_EEEEEE10policy1000Ei9mifuncionNSA_6detail15normal_iteratorINSA_10device_ptrIfEEEEJSD_EEEvT0_iT1_T2_DpNS2_10kernel_argIT3_EE,@function
        .size           _ZN3cub18CUB_300001_SM_10006detail9transform16transform_kernelINS2_10policy_hubILb1EN4cuda3std3__45tupleIJN6thrust24THRUST_300001_SM_1000_NS17counting_iteratorIiNSA_11use_defaultESC_SC_EEEEEE10policy1000Ei9mifuncionNSA_6detail15normal_iteratorINSA_10device_ptrIfEEEEJSD_EEEvT0_iT1_T2_DpNS2_10kernel_argIT3_EE,(.L_x_36 - _ZN3cub18CUB_300001_SM_10006detail9transform16transform_kernelINS2_10policy_hubILb1EN4cuda3std3__45tupleIJN6thrust24THRUST_300001_SM_1000_NS17counting_iteratorIiNSA_11use_defaultESC_SC_EEEEEE10policy1000Ei9mifuncionNSA_6detail15normal_iteratorINSA_10device_ptrIfEEEEJSD_EEEvT0_iT1_T2_DpNS2_10kernel_argIT3_EE)
        .other          _ZN3cub18CUB_300001_SM_10006detail9transform16transform_kernelINS2_10policy_hubILb1EN4cuda3std3__45tupleIJN6thrust24THRUST_300001_SM_1000_NS17counting_iteratorIiNSA_11use_defaultESC_SC_EEEEEE10policy1000Ei9mifuncionNSA_6detail15normal_iteratorINSA_10device_ptrIfEEEEJSD_EEEvT0_iT1_T2_DpNS2_10kernel_argIT3_EE,@"STO_CUDA_ENTRY STV_DEFAULT"
_ZN3cub18CUB_300001_SM_10006detail9transform16transform_kernelINS2_10policy_hubILb1EN4cuda3std3__45tupleIJN6thrust24THRUST_300001_SM_1000_NS17counting_iteratorIiNSA_11use_defaultESC_SC_EEEEEE10policy1000Ei9mifuncionNSA_6detail15normal_iteratorINSA_10device_ptrIfEEEEJSD_EEEvT0_iT1_T2_DpNS2_10kernel_argIT3_EE:
.text._ZN3cub18CUB_300001_SM_10006detail9transform16transform_kernelINS2_10policy_hubILb1EN4cuda3std3__45tupleIJN6thrust24THRUST_300001_SM_1000_NS17counting_iteratorIiNSA_11use_defaultESC_SC_EEEEEE10policy1000Ei9mifuncionNSA_6detail15normal_iteratorINSA_10device_ptrIfEEEEJSD_EEEvT0_iT1_T2_DpNS2_10kernel_argIT3_EE:
[----:B------:R-:W-:Y:S08]  /*0000*/  LDC R1, c[0x0][0x37c] ;  /* 0x0000df00ff017b82 */ /* 0x000ff00000000800 */
[----:B------:R-:W0:Y:S01]  /*0010*/  LDC.64 R8, c[0x0][0x380] ;  /* 0x0000e000ff087b82 */ /* 0x000e220000000a00 */
[----:B------:R-:W1:Y:S01]  /*0020*/  LDCU UR5, c[0x0][0x398] ;  /* 0x00007300ff0577ac */ /* 0x000e620008000800 */
[----:B------:R-:W2:Y:S06]  /*0030*/  LDCU.64 UR6, c[0x0][0x358] ;  /* 0x00006b00ff0677ac */ /* 0x000eac0008000a00 */
[----:B------:R-:W3:Y:S08]  /*0040*/  S2UR UR4, SR_CTAID.X ;  /* 0x00000000000479c3 */ /* 0x000ef00000002500 */
[----:B------:R-:W4:Y:S01]  /*0050*/  LDC.64 R2, c[0x0][0x390] ;  /* 0x0000e400ff027b82 */ /* 0x000f220000000a00 */
[----:B0-----:R-:W-:-:S04]  /*0060*/  IMAD.SHL.U32 R5, R9, 0x80, RZ ;  /* 0x0000008009057824 */ /* 0x001fc800078e00ff */
[----:B---3--:R-:W-:-:S04]  /*0070*/  IMAD R7, R5, UR4, RZ ;  /* 0x0000000405077c24 */ /* 0x008fc8000f8e02ff */
[----:B------:R-:W-:Y:S02]  /*0080*/  IMAD.IADD R0, R8, 0x1, -R7 ;  /* 0x0000000108007824 */ /* 0x000fe400078e0a07 */
[C---:B-1----:R-:W-:Y:S02]  /*0090*/  VIADD R4, R7.reuse, UR5 ;  /* 0x0000000507047c36 */ /* 0x042fe40008000000 */
[----:B----4-:R-:W-:Y:S01]  /*00a0*/  IMAD.WIDE R2, R7, 0x4, R2 ;  /* 0x0000000407027825 */ /* 0x010fe200078e0202 */
[CC--:B------:R-:W-:Y:S02]  /*00b0*/  ISETP.GT.AND P0, PT, R5.reuse, R0.reuse, PT ;  /* 0x000000000500720c */ /* 0x0c0fe40003f04270 */
[----:B------:R-:W-:-:S11]  /*00c0*/  VIMNMX R5, PT, PT, R5, R0, PT ;  /* 0x0000000005057248 */ /* 0x000fd60003fe0100 */
[----:B--2---:R-:W-:Y:S05]  /*00d0*/  @P0 BRA `(.L_x_16) ;  /* 0x0000000800180947 */ /* 0x004fea0003800000 */
[----:B------:R-:W-:-:S13]  /*00e0*/  ISETP.GE.AND P0, PT, R9, 0x1, PT ;  /* 0x000000010900780c */ /* 0x000fda0003f06270 */
[----:B------:R-:W-:Y:S05]  /*00f0*/  @!P0 EXIT ;  /* 0x000000000000894d */ /* 0x000fea0003800000 */
[----:B------:R-:W0:Y:S01]  /*0100*/  S2R R5, SR_TID.X ;  /* 0x0000000000057919 */ /* 0x000e220000002100 */
[----:B------:R-:W-:-:S07]  /*0110*/  IMAD.MOV.U32 R14, RZ, RZ, RZ ;  /* 0x000000ffff0e7224 */ /* 0x000fce00078e00ff */
.L_x_22:
[----:B------:R-:W1:Y:S01]  /*0120*/  LDCU UR4, c[0x0][0x388] ;  /* 0x00007100ff0477ac */ /* 0x000e620008000800 */
[----:B0-----:R-:W-:Y:S01]  /*0130*/  IMAD R13, R14, 0x80, R5 ;  /* 0x000000800e0d7824 */ /* 0x001fe200078e0205 */
[----:B------:R-:W-:Y:S03]  /*0140*/  BSSY.RECONVERGENT B0, `(.L_x_17) ;  /* 0x0000067000007945 */ /* 0x000fe60003800200 */
[----:B------:R-:W-:-:S05]  /*0150*/  IMAD.IADD R0, R4, 0x1, R13 ;  /* 0x0000000104007824 */ /* 0x000fca00078e020d */
[----:B------:R-:W-:-:S05]  /*0160*/  I2FP.F32.S32 R0, R0 ;  /* 0x0000000000007245 */ /* 0x000fca0000201400 */
[----:B-1----:R-:W-:-:S04]  /*0170*/  FMUL R0, R0, UR4 ;  /* 0x0000000400007c20 */ /* 0x002fc80008400000 */
[C---:B------:R-:W-:Y:S01]  /*0180*/  FMUL R6, R0.reuse, 0.63661974668502807617 ;  /* 0x3f22f98300067820 */ /* 0x040fe20000400000 */
[----:B------:R-:W-:-:S03]  /*0190*/  FSETP.GE.AND P0, PT, |R0|, 105615, PT ;  /* 0x47ce47800000780b */ /* 0x000fc60003f06200 */
        /* <DEDUP_REMOVED lines=11> */
[----:B------:R-:W-:Y:S01]  /*0250*/  SHF.L.U32 R8, R0, 0x8, RZ ;  /* 0x0000000800087819 */ /* 0x000fe200000006ff */
[----:B------:R-:W-:Y:S01]  /*0260*/  IMAD.MOV.U32 R15, RZ, RZ, RZ ;  /* 0x000000ffff0f7224 */ /* 0x000fe200078e00ff */
[----:B------:R-:W-:Y:S01]  /*0270*/  UMOV UR4, URZ ;  /* 0x000000ff00047c82 */ /* 0x000fe20008000000 */
[----:B------:R-:W-:Y:S01]  /*0280*/  IMAD.MOV.U32 R21, RZ, RZ, RZ ;  /* 0x000000ffff157224 */ /* 0x000fe200078e00ff */
[----:B------:R-:W-:-:S07]  /*0290*/  LOP3.LUT R23, R8, 0x80000000, RZ, 0xfc, !PT ;  /* 0x8000000008177812 */ /* 0x000fce00078efcff */
.L_x_19:
        /* <DEDUP_REMOVED lines=16> */
[----:B------:R-:W-:Y:S01]  /*03a0*/  @P3 MOV R18, R10 ;  /* 0x0000000a00123202 */ /* 0x000fe20000000f00 */
[--C-:B------:R-:W-:Y:S02]  /*03b0*/  @P4 IMAD.MOV.U32 R17, RZ, RZ, R10.reuse ;  /* 0x000000ffff114224 */ /* 0x100fe400078e000a */
[--C-:B------:R-:W-:Y:S02]  /*03c0*/  @P2 IMAD.MOV.U32 R19, RZ, RZ, R10.reuse ;  /* 0x000000ffff132224 */ /* 0x100fe400078e000a */
[----:B------:R-:W-:-:S06]  /*03d0*/  @P1 IMAD.MOV.U32 R20, RZ, RZ, R10 ;  /* 0x000000ffff141224 */ /* 0x000fcc00078e000a */
[----:B------:R-:W-:Y:S05]  /*03e0*/  @P6 BRA `(.L_x_19) ;  /* 0xfffffffc00ac6947 */ /* 0x000fea000383ffff */
        /* <DEDUP_REMOVED lines=16> */
[----:B------:R-:W-:Y:S01]  /*04f0*/  @P4 IMAD.MOV.U32 R10, RZ, RZ, R16 ;  /* 0x000000ffff0a4224 */ /* 0x000fe200078e0010 */
[----:B------:R-:W-:Y:S01]  /*0500*/  ISETP.EQ.AND P4, PT, R9, 0x4, PT ;  /* 0x000000040900780c */ /* 0x000fe20003f82270 */
[--C-:B------:R-:W-:Y:S01]  /*0510*/  @P2 IMAD.MOV.U32 R10, RZ, RZ, R17.reuse ;  /* 0x000000ffff0a2224 */ /* 0x100fe200078e0011 */
[----:B------:R-:W-:Y:S01]  /*0520*/  @P2 MOV R7, R16 ;  /* 0x0000001000072202 */ /* 0x000fe20000000f00 */
[----:B------:R-:W-:Y:S02]  /*0530*/  @P1 IMAD.MOV.U32 R7, RZ, RZ, R17 ;  /* 0x000000ffff071224 */ /* 0x000fe400078e0011 */
[----:B------:R-:W-:-:S02]  /*0540*/  @P1 IMAD.MOV.U32 R10, RZ, RZ, R18 ;  /* 0x000000ffff0a1224 */ /* 0x000fc400078e0012 */
[----:B------:R-:W-:Y:S02]  /*0550*/  @P0 IMAD.MOV.U32 R7, RZ, RZ, R18 ;  /* 0x000000ffff070224 */ /* 0x000fe400078e0012 */
[--C-:B------:R-:W-:Y:S01]  /*0560*/  @P0 IMAD.MOV.U32 R10, RZ, RZ, R19.reuse ;  /* 0x000000ffff0a0224 */ /* 0x100fe200078e0013 */
[----:B------:R-:W-:Y:S01]  /*0570*/  @P3 MOV R10, R20 ;  /* 0x00000014000a3202 */ /* 0x000fe20000000f00 */
[----:B------:R-:W-:Y:S02]  /*0580*/  @P3 IMAD.MOV.U32 R7, RZ, RZ, R19 ;  /* 0x000000ffff073224 */ /* 0x000fe400078e0013 */
[----:B------:R-:W-:Y:S02]  /*0590*/  @P5 IMAD.MOV.U32 R7, RZ, RZ, R20 ;  /* 0x000000ffff075224 */ /* 0x000fe400078e0014 */
[--C-:B------:R-:W-:Y:S02]  /*05a0*/  @P5 IMAD.MOV.U32 R10, RZ, RZ, R15.reuse ;  /* 0x000000ffff0a5224 */ /* 0x100fe400078e000f */
[----:B------:R-:W-:Y:S01]  /*05b0*/  @P4 IMAD.MOV.U32 R7, RZ, RZ, R15 ;  /* 0x000000ffff074224 */ /* 0x000fe200078e000f */
[----:B------:R-:W-:Y:S06]  /*05c0*/  @!P6 BRA `(.L_x_21) ;  /* 0x00000000002ce947 */ /* 0x000fec0003800000 */
[----:B------:R-:W-:Y:S01]  /*05d0*/  @P2 IMAD.MOV.U32 R8, RZ, RZ, R12 ;  /* 0x000000ffff082224 */ /* 0x000fe200078e000c */
[----:B------:R-:W-:Y:S01]  /*05e0*/  LOP3.LUT R6, R6, 0x1f, RZ, 0xc0, !PT ;  /* 0x0000001f06067812 */ /* 0x000fe200078ec0ff */
[----:B------:R-:W-:Y:S02]  /*05f0*/  @P1 IMAD.MOV.U32 R8, RZ, RZ, R16 ;  /* 0x000000ffff081224 */ /* 0x000fe400078e0010 */
[----:B------:R-:W-:Y:S01]  /*0600*/  @P0 IMAD.MOV.U32 R8, RZ, RZ, R17 ;  /* 0x000000ffff080224 */ /* 0x000fe200078e0011 */
[----:B------:R-:W-:Y:S02]  /*0610*/  ISETP.EQ.AND P0, PT, R9, 0x8, PT ;  /* 0x000000080900780c */ /* 0x000fe40003f02270 */
[----:B------:R-:W-:Y:S01]  /*0620*/  @P3 MOV R8, R18 ;  /* 0x0000001200083202 */ /* 0x000fe20000000f00 */
[----:B------:R-:W-:Y:S01]  /*0630*/  @P5 IMAD.MOV.U32 R8, RZ, RZ, R19 ;  /* 0x000000ffff085224 */ /* 0x000fe200078e0013 */
[----:B------:R-:W-:Y:S01]  /*0640*/  SHF.L.W.U32.HI R10, R7, R6, R10 ;  /* 0x00000006070a7219 */ /* 0x000fe20000010e0a */
[----:B------:R-:W-:-:S08]  /*0650*/  @P4 IMAD.MOV.U32 R8, RZ, RZ, R20 ;  /* 0x000000ffff084224 */ /* 0x000fd000078e0014 */
[----:B------:R-:W-:-:S05]  /*0660*/  @P0 IMAD.MOV.U32 R8, RZ, RZ, R15 ;  /* 0x000000ffff080224 */ /* 0x000fca00078e000f */
[----:B------:R-:W-:-:S07]  /*0670*/  SHF.L.W.U32.HI R7, R8, R6, R7 ;  /* 0x0000000608077219 */ /* 0x000fce0000010e07 */
.L_x_21:
[----:B------:R-:W-:Y:S05]  /*0680*/  BSYNC.RECONVERGENT B1 ;  /* 0x0000000000017941 */ /* 0x000fea0003800200 */
.L_x_20:
        /* <DEDUP_REMOVED lines=18> */
.L_x_18:
[----:B------:R-:W-:Y:S05]  /*07b0*/  BSYNC.RECONVERGENT B0 ;  /* 0x0000000000007941 */ /* 0x000fea0003800200 */
.L_x_17:
[----:B------:R-:W-:Y:S01]  /*07c0*/  MOV R0, 0x37cbac00 ;  /* 0x37cbac0000007802 */ /* 0x000fe20000000f00 */
        /* <DEDUP_REMOVED lines=9> */
[----:B------:R-:W-:-:S02]  /*0860*/  FSEL R6, R0, -0.00019574658654164522886, !P0 ;  /* 0xb94d415300067808 */ /* 0x000fc40004000000 */
[----:B------:R-:W-:Y:S02]  /*0870*/  FSEL R8, R8, 0.0083327032625675201416, !P0 ;  /* 0x3c0885e408087808 */ /* 0x000fe40004000000 */
[----:B------:R-:W-:Y:S02]  /*0880*/  FSEL R0, R7, 1, P0 ;  /* 0x3f80000007007808 */ /* 0x000fe40000000000 */
[----:B------:R-:W-:Y:S01]  /*0890*/  FSEL R11, -R11, -0.16666662693023681641, !P0 ;  /* 0xbe2aaaa80b0b7808 */ /* 0x000fe20004000100 */
[C---:B------:R-:W-:Y:S02]  /*08a0*/  FFMA R6, R9.reuse, R6, R8 ;  /* 0x0000000609067223 */ /* 0x040fe40000000008 */
[C---:B------:R-:W-:Y:S02]  /*08b0*/  FFMA R7, R9.reuse, R0, RZ ;  /* 0x0000000009077223 */ /* 0x040fe400000000ff */
[----:B------:R-:W-:Y:S01]  /*08c0*/  FFMA R6, R9, R6, R11 ;  /* 0x0000000609067223 */ /* 0x000fe2000000000b */
[----:B0-----:R-:W-:-:S03]  /*08d0*/  ISETP.NE.AND P0, PT, R14, UR4, PT ;  /* 0x000000040e007c0c */ /* 0x001fc6000bf05270 */
[----:B------:R-:W-:Y:S01]  /*08e0*/  FFMA R9, R7, R6, R0 ;  /* 0x0000000607097223 */ /* 0x000fe20000000000 */
[----:B------:R-:W-:-:S04]  /*08f0*/  IMAD.WIDE R6, R13, 0x4, R2 ;  /* 0x000000040d067825 */ /* 0x000fc800078e0202 */
[----:B------:R-:W-:-:S05]  /*0900*/  @P1 FADD R9, RZ, -R9 ;  /* 0x80000009ff091221 */ /* 0x000fca0000000000 */
[----:B------:R0:W-:Y:S01]  /*0910*/  STG.E desc[UR6][R6.64], R9 ;  /* 0x0000000906007986 */ /* 0x0001e2000c101906 */
[----:B------:R-:W-:Y:S05]  /*0920*/  @!P0 EXIT ;  /* 0x000000000000894d */ /* 0x000fea0003800000 */
[----:B------:R-:W-:Y:S05]  /*0930*/  BRA `(.L_x_22) ;  /* 0xfffffff400f87947 */ /* 0x000fea000383ffff */
.L_x_16:
[----:B------:R-:W-:-:S13]  /*0940*/  ISETP.GE.AND P0, PT, R9, 0x1, PT ;  /* 0x000000010900780c */ /* 0x000fda0003f06270 */
[----:B------:R-:W-:Y:S05]  /*0950*/  @!P0 EXIT ;  /* 0x000000000000894d */ /* 0x000fea0003800000 */
[----:B------:R-:W0:Y:S01]  /*0960*/  S2R R10, SR_TID.X ;  /* 0x00000000000a7919 */ /* 0x000e220000002100 */
[----:B------:R-:W-:-:S07]  /*0970*/  IMAD.MOV.U32 R11, RZ, RZ, RZ ;  /* 0x000000ffff0b7224 */ /* 0x000fce00078e00ff */
.L_x_30:
        /* <DEDUP_REMOVED lines=9> */
[----:B------:R-:W-:Y:S01]  /*0a10*/  IADD3 R0, PT, PT, R4, R13, RZ ;  /* 0x0000000d04007210 */ /* 0x000fe20007ffe0ff */
[----:B------:R-:W-:Y:S03]  /*0a20*/  BSSY.RECONVERGENT B1, `(.L_x_25) ;  /* 0x0000069000017945 */ /* 0x000fe60003800200 */
        /* <DEDUP_REMOVED lines=14> */
[----:B------:R-:W-:Y:S01]  /*0b10*/  IMAD.SHL.U32 R6, R0, 0x100, RZ ;  /* 0x0000010000067824 */ /* 0x000fe200078e00ff */
[----:B------:R-:W-:Y:S01]  /*0b20*/  CS2R R14, SRZ ;  /* 0x00000000000e7805 */ /* 0x000fe2000001ff00 */
[----:B------:R-:W0:Y:S03]  /*0b30*/  LDCU.64 UR8, c[0x4][0x158] ;  /* 0x01002b00ff0877ac */ /* 0x000e260008000a00 */
[----:B------:R-:W-:Y:S01]  /*0b40*/  LOP3.LUT R23, R6, 0x80000000, RZ, 0xfc, !PT ;  /* 0x8000000006177812 */ /* 0x000fe200078efcff */
[----:B------:R-:W-:Y:S01]  /*0b50*/  UMOV UR5, URZ ;  /* 0x000000ff00057c82 */ /* 0x000fe20008000000 */
[----:B------:R-:W-:-:S05]  /*0b60*/  UMOV UR4, URZ ;  /* 0x000000ff00047c82 */ /* 0x000fca0008000000 */
.L_x_27:
        /* <DEDUP_REMOVED lines=11> */
[----:B------:R-:W-:Y:S01]  /*0c20*/  ISETP.EQ.AND P5, PT, R14, 0x14, PT ;  /* 0x000000140e00780c */ /* 0x000fe20003fa2270 */
[----:B--2---:R-:W-:-:S03]  /*0c30*/  IMAD.WIDE.U32 R8, R6, R23, RZ ;  /* 0x0000001706087225 */ /* 0x004fc600078e00ff */
[----:B------:R-:W-:-:S04]  /*0c40*/  IADD3 R8, P2, PT, R8, R15, RZ ;  /* 0x0000000f08087210 */ /* 0x000fc80007f5e0ff */
[----:B------:R-:W-:Y:S01]  /*0c50*/  IADD3.X R15, PT, PT, R9, UR5, RZ, P2, !PT ;  /* 0x00000005090f7c10 */ /* 0x000fe200097fe4ff */
[--C-:B------:R-:W-:Y:S01]  /*0c60*/  @P0 IMAD.MOV.U32 R12, RZ, RZ, R8.reuse ;  /* 0x000000ffff0c0224 */ /* 0x100fe200078e0008 */
[C---:B------:R-:W-:Y:S01]  /*0c70*/  ISETP.EQ.AND P2, PT, R14.reuse, 0x8, PT ;  /* 0x000000080e00780c */ /* 0x040fe20003f42270 */
[--C-:B------:R-:W-:Y:S02]  /*0c80*/  @P1 IMAD.MOV.U32 R16, RZ, RZ, R8.reuse ;  /* 0x000000ffff101224 */ /* 0x100fe400078e0008 */
[--C-:B------:R-:W-:Y:S02]  /*0c90*/  @P3 IMAD.MOV.U32 R18, RZ, RZ, R8.reuse ;  /* 0x000000ffff123224 */ /* 0x100fe400078e0008 */
[--C-:B------:R-:W-:Y:S02]  /*0ca0*/  @P4 IMAD.MOV.U32 R19, RZ, RZ, R8.reuse ;  /* 0x000000ffff134224 */ /* 0x100fe400078e0008 */
[----:B------:R-:W-:Y:S02]  /*0cb0*/  @P5 IMAD.MOV.U32 R20, RZ, RZ, R8 ;  /* 0x000000ffff145224 */ /* 0x000fe400078e0008 */
[----:B------:R-:W-:-:S04]  /*0cc0*/  VIADD R14, R14, 0x4 ;  /* 0x000000040e0e7836 */ /* 0x000fc80000000000 */
[----:B------:R-:W-:Y:S01]  /*0cd0*/  @P2 MOV R17, R8 ;  /* 0x0000000800112202 */ /* 0x000fe20000000f00 */
        /* <DEDUP_REMOVED lines=14> */
[----:B------:R-:W-:Y:S02]  /*0dc0*/  @P3 MOV R14, R12 ;  /* 0x0000000c000e3202 */ /* 0x000fe40000000f00 */
[----:B------:R-:W-:Y:S01]  /*0dd0*/  @P4 IMAD.MOV.U32 R7, RZ, RZ, R12 ;  /* 0x000000ffff074224 */ /* 0x000fe200078e000c */
[C---:B------:R-:W-:Y:S01]  /*0de0*/  ISETP.EQ.AND P3, PT, R9.reuse, -0x4, PT ;  /* 0xfffffffc0900780c */ /* 0x040fe20003f62270 */
[--C-:B------:R-:W-:Y:S01]  /*0df0*/  @P4 IMAD.MOV.U32 R14, RZ, RZ, R16.reuse ;  /* 0x000000ffff0e4224 */ /* 0x100fe200078e0010 */
[----:B------:R-:W-:Y:S01]  /*0e00*/  ISETP.EQ.AND P4, PT, R9, RZ, PT ;  /* 0x000000ff0900720c */ /* 0x000fe20003f82270 */
[----:B------:R-:W-:Y:S02]  /*0e10*/  @P0 IMAD.MOV.U32 R7, RZ, RZ, R16 ;  /* 0x000000ffff070224 */ /* 0x000fe400078e0010 */
[--C-:B------:R-:W-:Y:S02]  /*0e20*/  @P0 IMAD.MOV.U32 R14, RZ, RZ, R17.reuse ;  /* 0x000000ffff0e0224 */ /* 0x100fe400078e0011 */
[----:B------:R-:W-:Y:S01]  /*0e30*/  @P1 IMAD.MOV.U32 R7, RZ, RZ, R17 ;  /* 0x000000ffff071224 */ /* 0x000fe200078e0011 */
[----:B------:R-:W-:Y:S01]  /*0e40*/  @P2 MOV R7, R18 ;  /* 0x0000001200072202 */ /* 0x000fe20000000f00 */
[----:B------:R-:W-:-:S02]  /*0e50*/  @P1 IMAD.MOV.U32 R14, RZ, RZ, R18 ;  /* 0x000000ffff0e1224 */ /* 0x000fc400078e0012 */
[--C-:B------:R-:W-:Y:S02]  /*0e60*/  @P2 IMAD.MOV.U32 R14, RZ, RZ, R19.reuse ;  /* 0x000000ffff0e2224 */ /* 0x100fe400078e0013 */
[----:B------:R-:W-:Y:S02]  /*0e70*/  @P3 IMAD.MOV.U32 R7, RZ, RZ, R19 ;  /* 0x000000ffff073224 */ /* 0x000fe400078e0013 */
[--C-:B------:R-:W-:Y:S02]  /*0e80*/  @P3 IMAD.MOV.U32 R14, RZ, RZ, R20.reuse ;  /* 0x000000ffff0e3224 */ /* 0x100fe400078e0014 */
[----:B------:R-:W-:Y:S02]  /*0e90*/  @P4 IMAD.MOV.U32 R7, RZ, RZ, R20 ;  /* 0x000000ffff074224 */ /* 0x000fe400078e0014 */
[--C-:B------:R-:W-:Y:S02]  /*0ea0*/  @P4 IMAD.MOV.U32 R14, RZ, RZ, R15.reuse ;  /* 0x000000ffff0e4224 */ /* 0x100fe400078e000f */
[----:B------:R-:W-:Y:S01]  /*0eb0*/  @P5 IMAD.MOV.U32 R7, RZ, RZ, R15 ;  /* 0x000000ffff075224 */ /* 0x000fe200078e000f */
[----:B------:R-:W-:Y:S06]  /*0ec0*/  @!P6 BRA `(.L_x_29) ;  /* 0x00000000002ce947 */ /* 0x000fec0003800000 */
[----:B------:R-:W-:Y:S01]  /*0ed0*/  @P0 MOV R8, R12 ;  /* 0x0000000c00080202 */ /* 0x000fe20000000f00 */
[----:B------:R-:W-:Y:S01]  /*0ee0*/  @P1 IMAD.MOV.U32 R8, RZ, RZ, R16 ;  /* 0x000000ffff081224 */ /* 0x000fe200078e0010 */
[----:B------:R-:W-:Y:S01]  /*0ef0*/  ISETP.EQ.AND P0, PT, R9, 0x8, PT ;  /* 0x000000080900780c */ /* 0x000fe20003f02270 */
[----:B------:R-:W-:Y:S01]  /*0f00*/  @P2 IMAD.MOV.U32 R8, RZ, RZ, R17 ;  /* 0x000000ffff082224 */ /* 0x000fe200078e0011 */
[----:B------:R-:W-:Y:S01]  /*0f10*/  LOP3.LUT R6, R6, 0x1f, RZ, 0xc0, !PT ;  /* 0x0000001f06067812 */ /* 0x000fe200078ec0ff */
[----:B------:R-:W-:Y:S02]  /*0f20*/  @P3 IMAD.MOV.U32 R8, RZ, RZ, R18 ;  /* 0x000000ffff083224 */ /* 0x000fe400078e0012 */
[----:B------:R-:W-:Y:S01]  /*0f30*/  @P4 IMAD.MOV.U32 R8, RZ, RZ, R19 ;  /* 0x000000ffff084224 */ /* 0x000fe200078e0013 */
[----:B------:R-:W-:Y:S01]  /*0f40*/  SHF.L.W.U32.HI R14, R7, R6, R14 ;  /* 0x00000006070e7219 */ /* 0x000fe20000010e0e */
[----:B------:R-:W-:-:S06]  /*0f50*/  @P5 IMAD.MOV.U32 R8, RZ, RZ, R20 ;  /* 0x000000ffff085224 */ /* 0x000fcc00078e0014 */
[----:B------:R-:W-:-:S05]  /*0f60*/  @P0 IMAD.MOV.U32 R8, RZ, RZ, R15 ;  /* 0x000000ffff080224 */ /* 0x000fca00078e000f */
[----:B------:R-:W-:-:S07]  /*0f70*/  SHF.L.W.U32.HI R7, R8, R6, R7 ;  /* 0x0000000608077219 */ /* 0x000fce0000010e07 */
.L_x_29:
[----:B------:R-:W-:Y:S05]  /*0f80*/  BSYNC.RECONVERGENT B2 ;  /* 0x0000000000027941 */ /* 0x000fea0003800200 */
.L_x_28:
        /* <DEDUP_REMOVED lines=18> */
.L_x_26:
[----:B------:R-:W-:Y:S05]  /*10b0*/  BSYNC.RECONVERGENT B1 ;  /* 0x0000000000017941 */ /* 0x000fea0003800200 */
.L_x_25:
[----:B------:R-:W-:Y:S02]  /*10c0*/  IMAD.MOV.U32 R0, RZ, RZ, 0x37cbac00 ;  /* 0x37cbac00ff007424 */ /* 0x000fe400078e00ff */
        /* <DEDUP_REMOVED lines=18> */
.L_x_24:
[----:B------:R-:W-:Y:S05]  /*11f0*/  BSYNC.RECONVERGENT B0 ;  /* 0x0000000000007941 */ /* 0x000fea0003800200 */
.L_x_23:
[----:B------:R-:W-:-:S13]  /*1200*/  ISETP.NE.AND P0, PT, R21, RZ, PT ;  /* 0x000000ff1500720c */ /* 0x000fda0003f05270 */
[----:B------:R-:W-:Y:S05]  /*1210*/  @P0 BRA `(.L_x_30) ;  /* 0xfffffff400d80947 */ /* 0x000fea000383ffff */
[----:B------:R-:W-:Y:S05]  /*1220*/  EXIT ;  /* 0x000000000000794d */ /* 0x000fea0003800000 */
.L_x_31:
        /* <DEDUP_REMOVED lines=13> */
.L_x_36:


//--------------------- .text._ZN3cub18CUB_300001_SM_10006detail8for_each13static_kernelINS2_12policy_hub_t12policy_500_tEmN6thrust24THRUST_300001_SM_1000_NS8cuda_cub20__uninitialized_fill7functorINS7_10device_ptrIfEEfEEEEvT0_T1_ --------------------------
	.section	.text._ZN3cub18CUB_300001_SM_10006detail8for_each13static_kernelINS2_12policy_hub_t12policy_500_tEmN6thrust24THRUST_300001_SM_1000_NS8cuda_cub20__uninitialized_fill7functorINS7_10device_ptrIfEEfEEEEvT0_T1_,"ax",@progbits
	.align	128
        .global         _ZN3cub18CUB_300001_SM_10006detail8for_each13static_kernelINS2_12policy_hub_t12policy_500_tEmN6thrust24THRUST_300001_SM_1000_NS8cuda_cub20__uninitialized_fill7functorINS7_10device_ptrIfEEfEEEEvT0_T1_
        .type           _ZN3cub18CUB_300001_SM_10006detail8for_each13static_kernelINS2_12policy_hub_t12policy_500_tEmN6thrust24THRUST_300001_SM_1000_NS8cuda_cub20__uninitialized_fill7functorINS7_10device_ptrIfEEfEEEEvT0_T1_,@function
        .size           _ZN3cub18CUB_300001_SM_10006detail8for_each13static_kernelINS2_12policy_hub_t12policy_500_tEmN6thrust24THRUST_300001_SM_1000_NS8cuda_cub20__uninitialized_fill7functorINS7_10device_ptrIfEEfEEEEvT0_T1_,(.L_x_37 - _ZN3cub18CUB_300001_SM_10006detail8for_each13static_kernelINS2_12policy_hub_t12policy_500_tEmN6thrust24THRUST_300001_SM_1000_NS8cuda_cub20__uninitialized_fill7functorINS7_10device_ptrIfEEfEEEEvT0_T1_)
        .other          _ZN3cub18CUB_300001_SM_10006detail8for_each13static_kernelINS2_12policy_hub_t12policy_500_tEmN6thrust24THRUST_300001_SM_1000_NS8cuda_cub20__uninitialized_fill7functorINS7_10device_ptrIfEEfEEEEvT0_T1_,@"STO_CUDA_ENTRY STV_DEFAULT"
_ZN3cub18CUB_300001_SM_10006detail8for_each13static_kernelINS2_12policy_hub_t12policy_500_tEmN6thrust24THRUST_300001_SM_1000_NS8cuda_cub20__uninitialized_fill7functorINS7_10device_ptrIfEEfEEEEvT0_T1_:
.text._ZN3cub18CUB_300001_SM_10006detail8for_each13static_kernelINS2_12policy_hub_t12policy_500_tEmN6thrust24THRUST_300001_SM_1000_NS8cuda_cub20__uninitialized_fill7functorINS7_10device_ptrIfEEfEEEEvT0_T1_:
[----:B------:R-:W-:Y:S08]  /*0000*/  LDC R1, c[0x0][0x37c] ;  /* 0x0000df00ff017b82 */ /* 0x000ff00000000800 */
[----:B------:R-:W0:Y:S01]  /*0010*/  S2UR UR4, SR_CTAID.X ;  /* 0x00000000000479c3 */ /* 0x000e220000002500 */
[----:B------:R-:W1:Y:S01]  /*0020*/  LDCU.64 UR6, c[0x0][0x380] ;  /* 0x00007000ff0677ac */ /* 0x000e620008000a00 */
[----:B------:R-:W2:Y:S01]  /*0030*/  LDCU.64 UR8, c[0x0][0x358] ;  /* 0x00006b00ff0877ac */ /* 0x000ea20008000a00 */
[----:B0-----:R-:W-:-:S04]  /*0040*/  UIMAD.WIDE.U32 UR4, UR4, 0x200, URZ ;  /* 0x00000200040478a5 */ /* 0x001fc8000f8e00ff */
[----:B-1----:R-:W-:-:S04]  /*0050*/  UIADD3 UR6, UP0, UPT, -UR4, UR6, URZ ;  /* 0x0000000604067290 */ /* 0x002fc8000ff1e1ff */
[----:B------:R-:W-:Y:S02]  /*0060*/  UIADD3.X UR7, UPT, UPT, ~UR5, UR7, URZ, UP0, !UPT ;  /* 0x0000000705077290 */ /* 0x000fe400087fe5ff */
[----:B------:R-:W-:-:S04]  /*0070*/  UISETP.GE.U32.AND UP0, UPT, UR6, 0x200, UPT ;  /* 0x000002000600788c */ /* 0x000fc8000bf06070 */
[----:B------:R-:W-:-:S09]  /*0080*/  UISETP.GE.U32.AND.EX UP0, UPT, UR7, URZ, UPT, UP0 ;  /* 0x000000ff0700728c */ /* 0x000fd2000bf06100 */
[----:B--2---:R-:W-:Y:S05]  /*0090*/  BRA.U !UP0, `(.L_x_32) ;  /* 0x0000000108287547 */ /* 0x004fea000b800000 */
[----:B------:R-:W0:Y:S01]  /*00a0*/  S2R R0, SR_TID.X ;  /* 0x0000000000007919 */ /* 0x000e220000002100 */
[----:B------:R-:W1:Y:S01]  /*00b0*/  LDCU.64 UR6, c[0x0][0x388] ;  /* 0x00007100ff0677ac */ /* 0x000e620008000a00 */
[----:B------:R-:W2:Y:S01]  /*00c0*/  LDC R5, c[0x0][0x390] ;  /* 0x0000e400ff057b82 */ /* 0x000ea20000000800 */
[----:B0-----:R-:W-:-:S05]  /*00d0*/  IADD3 R0, P0, PT, R0, UR4, RZ ;  /* 0x0000000400007c10 */ /* 0x001fca000ff1e0ff */
[----:B------:R-:W-:Y:S01]  /*00e0*/  IMAD.X R3, RZ, RZ, UR5, P0 ;  /* 0x00000005ff037e24 */ /* 0x000fe200080e06ff */
[----:B-1----:R-:W-:-:S04]  /*00f0*/  LEA R2, P0, R0, UR6, 0x2 ;  /* 0x0000000600027c11 */ /* 0x002fc8000f8010ff */
[----:B------:R-:W-:-:S05]  /*0100*/  LEA.HI.X R3, R0, UR7, R3, 0x2, P0 ;  /* 0x0000000700037c11 */ /* 0x000fca00080f1403 */
[----:B--2---:R-:W-:Y:S04]  /*0110*/  STG.E desc[UR8][R2.64], R5 ;  /* 0x0000000502007986 */ /* 0x004fe8000c101908 */
[----:B------:R-:W-:Y:S01]  /*0120*/  STG.E desc[UR8][R2.64+0x400], R5 ;  /* 0x0004000502007986 */ /* 0x000fe2000c101908 */
[----:B------:R-:W-:Y:S05]  /*0130*/  EXIT ;  /* 0x000000000000794d */ /* 0x000fea0003800000 */
.L_x_32:
[----:B------:R-:W0:Y:S01]  /*0140*/  S2R R0, SR_TID.X ;  /* 0x0000000000007919 */ /* 0x000e220000002100 */
[----:B------:R-:W-:Y:S01]  /*0150*/  IMAD.U32 R2, RZ, RZ, UR7 ;  /* 0x00000007ff027e24 */ /* 0x000fe2000f8e00ff */
[----:B------:R-:W1:Y:S01]  /*0160*/  LDCU.64 UR10, c[0x0][0x388] ;  /* 0x00007100ff0a77ac */ /* 0x000e620008000a00 */
[----:B------:R-:W-:Y:S01]  /*0170*/  IMAD.U32 R4, RZ, RZ, UR7 ;  /* 0x00000007ff047e24 */ /* 0x000fe2000f8e00ff */
[----:B0-----:R-:W-:-:S04]  /*0180*/  ISETP.LT.U32.AND P0, PT, R0, UR6, PT ;  /* 0x0000000600007c0c */ /* 0x001fc8000bf01070 */
[----:B------:R-:W-:Y:S01]  /*0190*/  ISETP.GT.U32.AND.EX P0, PT, R2, RZ, PT, P0 ;  /* 0x000000ff0200720c */ /* 0x000fe20003f04100 */
[C---:B------:R-:W-:Y:S01]  /*01a0*/  VIADD R2, R0.reuse, 0x100 ;  /* 0x0000010000027836 */ /* 0x040fe20000000000 */
[----:B------:R-:W-:-:S04]  /*01b0*/  IADD3 R0, P2, PT, R0, UR4, RZ ;  /* 0x0000000400007c10 */ /* 0x000fc8000ff5e0ff */
[----:B------:R-:W-:Y:S01]  /*01c0*/  ISETP.LT.U32.AND P1, PT, R2, UR6, PT ;  /* 0x0000000602007c0c */ /* 0x000fe2000bf21070 */
[----:B------:R-:W-:Y:S01]  /*01d0*/  IMAD.X R3, RZ, RZ, UR5, P2 ;  /* 0x00000005ff037e24 */ /* 0x000fe200090e06ff */
[----:B-1----:R-:W-:Y:S02]  /*01e0*/  LEA R2, P2, R0, UR10, 0x2 ;  /* 0x0000000a00027c11 */ /* 0x002fe4000f8410ff */
[----:B------:R-:W-:Y:S02]  /*01f0*/  ISETP.GT.U32.AND.EX P1, PT, R4, RZ, PT, P1 ;  /* 0x000000ff0400720c */ /* 0x000fe40003f24110 */
[----:B------:R-:W-:Y:S01]  /*0200*/  LEA.HI.X R3, R0, UR11, R3, 0x2, P2 ;  /* 0x0000000b00037c11 */ /* 0x000fe200090f1403 */
[----:B------:R-:W0:Y:S04]  /*0210*/  @P0 LDC R5, c[0x0][0x390] ;  /* 0x0000e400ff050b82 */ /* 0x000e280000000800 */
[----:B0-----:R0:W-:Y:S06]  /*0220*/  @P0 STG.E desc[UR8][R2.64], R5 ;  /* 0x0000000502000986 */ /* 0x0011ec000c101908 */
[----:B------:R-:W-:Y:S05]  /*0230*/  @!P1 EXIT ;  /* 0x000000000000994d */ /* 0x000fea0003800000 */
[----:B0-----:R-:W0:Y:S02]  /*0240*/  LDC R5, c[0x0][0x390] ;  /* 0x0000e400ff057b82 */ /* 0x001e240000000800 */
[----:B0-----:R-:W-:Y:S01]  /*0250*/  STG.E desc[UR8][R2.64+0x400], R5 ;  /* 0x0004000502007986 */ /* 0x001fe2000c101908 */
[----:B------:R-:W-:Y:S05]  /*0260*/  EXIT ;  /* 0x000000000000794d */ /* 0x000fea0003800000 */
.L_x_33:
        /* <DEDUP_REMOVED lines=9> */
.L_x_37:


//--------------------- .text._ZN3cub18CUB_300001_SM_10006detail11EmptyKernelIvEEvv --------------------------
	.section	.text._ZN3cub18CUB_300001_SM_10006detail11EmptyKernelIvEEvv,"ax",@progbits
	.align	128
        .global         _ZN3cub18CUB_300001_SM_10006detail11EmptyKernelIvEEvv
        .type           _ZN3cub18CUB_300001_SM_10006detail11EmptyKernelIvEEvv,@function
        .size           _ZN3cub18CUB_300001_SM_10006detail11EmptyKernelIvEEvv,(.L_x_38 - _ZN3cub18CUB_300001_SM_10006detail11EmptyKernelIvEEvv)
        .other          _ZN3cub18CUB_300001_SM_10006detail11EmptyKernelIvEEvv,@"STO_CUDA_ENTRY STV_DEFAULT"
_ZN3cub18CUB_300001_SM_10006detail11EmptyKernelIvEEvv:
.text._ZN3cub18CUB_300001_SM_10006detail11EmptyKernelIvEEvv:
[----:B------:R-:W-:Y:S01]  /*0000*/  LDC R1, c[0x0][0x37c] ;  /* 0x0000df00ff017b82 */ /* 0x000fe20000000800 */
[----:B------:R-:W-:Y:S05]  /*0010*/  EXIT ;  /* 0x000000000000794d */ /* 0x000fea0003800000 */
.L_x_34:
        /* <DEDUP_REMOVED lines=14> */
.L_x_38:


//--------------------- .nv.global.init           --------------------------
	.section	.nv.global.init,"aw",@progbits
	.align	4
.nv.global.init:
	.type		__cudart_i2opi_f,@object
	.size		__cudart_i2opi_f,(.L_43 - __cudart_i2opi_f)
__cudart_i2opi_f:
        /*0000*/ 	.byte	0x41, 0x90, 0x43, 0x3c, 0x99, 0x95, 0x62, 0xdb, 0xc0, 0xdd, 0x34, 0xf5, 0xd1, 0x57, 0x27, 0xfc
        /*0010*/ 	.byte	0x29, 0x15, 0x44, 0x4e, 0x6e, 0x83, 0xf9, 0xa2
.L_43:


//--------------------- .nv.shared.reserved.0     --------------------------
	.section	.nv.shared.reserved.0,"aw",@nobits
	.weak		__nv_reservedSMEM_offset_0_alias
	.size		__nv_reservedSMEM_offset_0_alias, 0, 64
	.other		__nv_reservedSMEM_offset_0_alias,@"STO_CUDA_RESERVED_SHARED STV_DEFAULT"
__nv_reservedSMEM_offset_0_alias:
	.zero		0
	.zero		64


//--------------------- .nv.global                --------------------------
	.section	.nv.global,"aw",@nobits
.nv.global:
	.type		_ZN30_INTERNAL_bc0aad2a_4_k_cu_main6thrust24THRUST_300001_SM_1000_NS3seqE,@object
	.size		_ZN30_INTERNAL_bc0aad2a_4_k_cu_main6thrust24THRUST_300001_SM_1000_NS3seqE,(_ZN30_INTERNAL_bc0aad2a_4_k_cu_main4cuda3std3__48in_placeE - _ZN30_INTERNAL_bc0aad2a_4_k_cu_main6thrust24THRUST_300001_SM_1000_NS3seqE)
_ZN30_INTERNAL_bc0aad2a_4_k_cu_main6thrust24THRUST_300001_SM_1000_NS3seqE:
	.zero		1
	.type		_ZN30_INTERNAL_bc0aad2a_4_k_cu_main4cuda3std3__48in_placeE,@object
	.size		_ZN30_INTERNAL_bc0aad2a_4_k_cu_main4cuda3std3__48in_placeE,(_ZN30_INTERNAL_bc0aad2a_4_k_cu_main4cuda3std6ranges3__45__cpo4sizeE - _ZN30_INTERNAL_bc0aad2a_4_k_cu_main4cuda3std3__48in_placeE)
_ZN30_INTERNAL_bc0aad2a_4_k_cu_main4cuda3std3__48in_placeE:
	.zero		1
	.type		_ZN30_INTERNAL_bc0aad2a_4_k_cu_main4cuda3std6ranges3__45__cpo4sizeE,@object
	.size		_ZN30_INTERNAL_bc0aad2a_4_k_cu_main4cuda3std6ranges3__45__cpo4sizeE,(_ZN30_INTERNAL_bc0aad2a_4_k_cu_main6thrust24THRUST_300001_SM_1000_NS12placeholders2_3E - _ZN30_INTERNAL_bc0aad2a_4_k_cu_main4cuda3std6ranges3__45__cpo4sizeE)
_ZN30_INTERNAL_bc0aad2a_4_k_cu_main4cuda3std6ranges3__45__cpo4sizeE:
	.zero		1
	.type		_ZN30_INTERNAL_bc0aad2a_4_k_cu_main6thrust24THRUST_300001_SM_1000_NS12placeholders2_3E,@object
	.size		_ZN30_INTERNAL_bc0aad2a_4_k_cu_main6thrust24THRUST_300001_SM_1000_NS12placeholders2_3E,(_ZN30_INTERNAL_bc0aad2a_4_k_cu_main4cuda3std3__45__cpo6cbeginE - _ZN30_INTERNAL_bc0aad2a_4_k_cu_main6thrust24THRUST_300001_SM_1000_NS12placeholders2_3E)
_ZN30_INTERNAL_bc0aad2a_4_k_cu_main6thrust24THRUST_300001_SM_1000_NS12placeholders2_3E:
	.zero		1
	.type		_ZN30_INTERNAL_bc0aad2a_4_k_cu_main4cuda3std3__45__cpo6cbeginE,@object
	.size		_ZN30_INTERNAL_bc0aad2a_4_k_cu_main4cuda3std3__45__cpo6cbeginE,(_ZN30_INTERNAL_bc0aad2a_4_k_cu_main4cuda3std6ranges3__45__cpo6cbeginE - _ZN30_INTERNAL_bc0aad2a_4_k_cu_main4cuda3std3__45__cpo6cbeginE)
_ZN30_INTERNAL_bc0aad2a_4_k_cu_main4cuda3std3__45__cpo6cbeginE:
	.zero		1
	.type		_ZN30_INTERNAL_bc0aad2a_4_k_cu_main4cuda3std6ranges3__45__cpo6cbeginE,@object
	.size		_ZN30_INTERNAL_bc0aad2a_4_k_cu_main4cuda3std6ranges3__45__cpo6cbeginE,(_ZN30_INTERNAL_bc0aad2a_4_k_cu_main6thrust24THRUST_300001_SM_1000_NS12placeholders2_7E - _ZN30_INTERNAL_bc0aad2a_4_k_cu_main4cuda3std6ranges3__45__cpo6cbeginE)
_ZN30_INTERNAL_bc0aad2a_4_k_cu_main4cuda3std6ranges3__45__cpo6cbeginE:
	.zero		1
	.type		_ZN30_INTERNAL_bc0aad2a_4_k_cu_main6thrust24THRUST_300001_SM_1000_NS12placeholders2_7E,@object
	.size		_ZN30_INTERNAL_bc0aad2a_4_k_cu_main6thrust24THRUST_300001_SM_1000_NS12placeholders2_7E,(_ZN30_INTERNAL_bc0aad2a_4_k_cu_main4cuda3std3__45__cpo7crbeginE - _ZN30_INTERNAL_bc0aad2a_4_k_cu_main6thrust24THRUST_300001_SM_1000_NS12placeholders2_7E)
_ZN30_INTERNAL_bc0aad2a_4_k_cu_main6thrust24THRUST_300001_SM_1000_NS12placeholders2_7E:
	.zero		1
	.type		_ZN30_INTERNAL_bc0aad2a_4_k_cu_main4cuda3std3__45__cpo7crbeginE,@object
	.size		_ZN30_INTERNAL_bc0aad2a_4_k_cu_main4cuda3std3__45__cpo7crbeginE,(_ZN30_INTERNAL_bc0aad2a_4_k_cu_main4cuda3std6ranges3__45__cpo4nextE - _ZN30_INTERNAL_bc0aad2a_4_k_cu_main4cuda3std3__45__cpo7crbeginE)
_ZN30_INTERNAL_bc0aad2a_4_k_cu_main4cuda3std3__45__cpo7crbeginE:
	.zero		1
	.type		_ZN30_INTERNAL_bc0aad2a_4_k_cu_main4cuda3std6ranges3__45__cpo4nextE,@object
	.size		_ZN30_INTERNAL_bc0aad2a_4_k_cu_main4cuda3std6ranges3__45__cpo4nextE,(_ZN30_INTERNAL_bc0aad2a_4_k_cu_main4cuda3std6ranges3__45__cpo4swapE - _ZN30_INTERNAL_bc0aad2a_4_k_cu_main4cuda3std6ranges3__45__cpo4nextE)
_ZN30_INTERNAL_bc0aad2a_4_k_cu_main4cuda3std6ranges3__45__cpo4nextE:
	.zero		1
	.type		_ZN30_INTERNAL_bc0aad2a_4_k_cu_main4cuda3std6ranges3__45__cpo4swapE,@object
	.size		_ZN30_INTERNAL_bc0aad2a_4_k_cu_main4cuda3std6ranges3__45__cpo4swapE,(_ZN30_INTERNAL_bc0aad2a_4_k_cu_main6thrust24THRUST_300001_SM_1000_NS8cuda_cub10par_nosyncE - _ZN30_INTERNAL_bc0aad2a_4_k_cu_main4cuda3std6ranges3__45__cpo4swapE)
_ZN30_INTERNAL_bc0aad2a_4_k_cu_main4cuda3std6ranges3__45__cpo4swapE:
	.zero		1
	.type		_ZN30_INTERNAL_bc0aad2a_4_k_cu_main6thrust24THRUST_300001_SM_1000_NS8cuda_cub10par_nosyncE,@object
	.size		_ZN30_INTERNAL_bc0aad2a_4_k_cu_main6thrust24THRUST_300001_SM_1000_NS8cuda_cub10par_nosyncE,(_ZN30_INTERNAL_bc0aad2a_4_k_cu_main6thrust24THRUST_300001_SM_1000_NS12placeholders2_9E - _ZN30_INTERNAL_bc0aad2a_4_k_cu_main6thrust24THRUST_300001_SM_1000_NS8cuda_cub10par_nosyncE)
_ZN30_INTERNAL_bc0aad2a_4_k_cu_main6thrust24THRUST_300001_SM_1000_NS8cuda_cub10par_nosyncE:
	.zero		1
	.type		_ZN30_INTERNAL_bc0aad2a_4_k_cu_main6thrust24THRUST_300001_SM_1000_NS12placeholders2_9E,@object
	.size		_ZN30_INTERNAL_bc0aad2a_4_k_cu_main6thrust24THRUST_300001_SM_1000_NS12placeholders2_9E,(_ZN30_INTERNAL_bc0aad2a_4_k_cu_main4cuda3std3__432_GLOBAL__N__bc0aad2a_4_k_cu_main6ignoreE - _ZN30_INTERNAL_bc0aad2a_4_k_cu_main6thrust24THRUST_300001_SM_1000_NS12placeholders2_9E)
_ZN30_INTERNAL_bc0aad2a_4_k_cu_main6thrust24THRUST_300001_SM_1000_NS12placeholders2_9E:
	.zero		1
	.type		_ZN30_INTERNAL_bc0aad2a_4_k_cu_main4cuda3std3__432_GLOBAL__N__bc0aad2a_4_k_cu_main6ignoreE,@object
	.size		_ZN30_INTERNAL_bc0aad2a_4_k_cu_main4cuda3std3__432_GLOBAL__N__bc0aad2a_4_k_cu_main6ignoreE,(_ZN30_INTERNAL_bc0aad2a_4_k_cu_main4cuda3std6ranges3__45__cpo4dataE - _ZN30_INTERNAL_bc0aad2a_4_k_cu_main4cuda3std3__432_GLOBAL__N__bc0aad2a_4_k_cu_main6ignoreE)
_ZN30_INTERNAL_bc0aad2a_4_k_cu_main4cuda3std3__432_GLOBAL__N__bc0aad2a_4_k_cu_main6ignoreE:
	.zero		1
	.type		_ZN30_INTERNAL_bc0aad2a_4_k_cu_main4cuda3std6ranges3__45__cpo4dataE,@object
	.size		_ZN30_INTERNAL_bc0aad2a_4_k_cu_main4cuda3std6ranges3__45__cpo4dataE,(_ZN30_INTERNAL_bc0aad2a_4_k_cu_main6thrust24THRUST_300001_SM_1000_NS12placeholders2_1E - _ZN30_INTERNAL_bc0aad2a_4_k_cu_main4cuda3std6ranges3__45__cpo4dataE)
_ZN30_INTERNAL_bc0aad2a_4_k_cu_main4cuda3std6ranges3__45__cpo4dataE:
	.zero		1
	.type		_ZN30_INTERNAL_bc0aad2a_4_k_cu_main6thrust24THRUST_300001_SM_1000_NS12placeholders2_1E,@object
	.size		_ZN30_INTERNAL_bc0aad2a_4_k_cu_main6thrust24THRUST_300001_SM_1000_NS12placeholders2_1E,(_ZN30_INTERNAL_bc0aad2a_4_k_cu_main4cuda3std3__45__cpo5beginE - _ZN30_INTERNAL_bc0aad2a_4_k_cu_main6thrust24THRUST_300001_SM_1000_NS12placeholders2_1E)
_ZN30_INTERNAL_bc0aad2a_4_k_cu_main6thrust24THRUST_300001_SM_1000_NS12placeholders2_1E:
	.zero		1
	.type		_ZN30_INTERNAL_bc0aad2a_4_k_cu_main4cuda3std3__45__cpo5beginE,@object
	.size		_ZN30_INTERNAL_bc0aad2a_4_k_cu_main4cuda3std3__45__cpo5beginE,(_ZN30_INTERNAL_bc0aad2a_4_k_cu_main4cuda3std6ranges3__45__cpo5beginE - _ZN30_INTERNAL_bc0aad2a_4_k_cu_main4cuda3std3__45__cpo5beginE)
_ZN30_INTERNAL_bc0aad2a_4_k_cu_main4cuda3std3__45__cpo5beginE:
	.zero		1
	.type		_ZN30_INTERNAL_bc0aad2a_4_k_cu_main4cuda3std6ranges3__45__cpo5beginE,@object
	.size		_ZN30_INTERNAL_bc0aad2a_4_k_cu_main4cuda3std6ranges3__45__cpo5beginE,(_ZN30_INTERNAL_bc0aad2a_4_k_cu_main6thrust24THRUST_300001_SM_1000_NS12placeholders2_5E - _ZN30_INTERNAL_bc0aad2a_4_k_cu_main4cuda3std6ranges3__45__cpo5beginE)
_ZN30_INTERNAL_bc0aad2a_4_k_cu_main4cuda3std6ranges3__45__cpo5beginE:
	.zero		1
	.type		_ZN30_INTERNAL_bc0aad2a_4_k_cu_main6thrust24THRUST_300001_SM_1000_NS12placeholders2_5E,@object
	.size		_ZN30_INTERNAL_bc0aad2a_4_k_cu_main6thrust24THRUST_300001_SM_1000_NS12placeholders2_5E,(_ZN30_INTERNAL_bc0aad2a_4_k_cu_main4cuda3std3__45__cpo6rbeginE - _ZN30_INTERNAL_bc0aad2a_4_k_cu_main6thrust24THRUST_300001_SM_1000_NS12placeholders2_5E)
_ZN30_INTERNAL_bc0aad2a_4_k_cu_main6thrust24THRUST_300001_SM_1000_NS12placeholders2_5E:
	.zero		1
	.type		_ZN30_INTERNAL_bc0aad2a_4_k_cu_main4cuda3std3__45__cpo6rbeginE,@object
	.size		_ZN30_INTERNAL_bc0aad2a_4_k_cu_main4cuda3std3__45__cpo6rbeginE,(_ZN30_INTERNAL_bc0aad2a_4_k_cu_main4cuda3std6ranges3__45__cpo7advanceE - _ZN30_INTERNAL_bc0aad2a_4_k_cu_main4cuda3std3__45__cpo6rbeginE)
_ZN30_INTERNAL_bc0aad2a_4_k_cu_main4cuda3std3__45__cpo6rbeginE:
	.zero		1
	.type		_ZN30_INTERNAL_bc0aad2a_4_k_cu_main4cuda3std6ranges3__45__cpo7advanceE,@object
	.size		_ZN30_INTERNAL_bc0aad2a_4_k_cu_main4cuda3std6ranges3__45__cpo7advanceE,(_ZN30_INTERNAL_bc0aad2a_4_k_cu_main4cuda3std3__47nulloptE - _ZN30_INTERNAL_bc0aad2a_4_k_cu_main4cuda3std6ranges3__45__cpo7advanceE)
_ZN30_INTERNAL_bc0aad2a_4_k_cu_main4cuda3std6ranges3__45__cpo7advanceE:
	.zero		1
	.type		_ZN30_INTERNAL_bc0aad2a_4_k_cu_main4cuda3std3__47nulloptE,@object
	.size		_ZN30_INTERNAL_bc0aad2a_4_k_cu_main4cuda3std3__47nulloptE,(_ZN30_INTERNAL_bc0aad2a_4_k_cu_main4cuda3std6ranges3__45__cpo8distanceE - _ZN30_INTERNAL_bc0aad2a_4_k_cu_main4cuda3std3__47nulloptE)
_ZN30_INTERNAL_bc0aad2a_4_k_cu_main4cuda3std3__47nulloptE:
	.zero		1
	.type		_ZN30_INTERNAL_bc0aad2a_4_k_cu_main4cuda3std6ranges3__45__cpo8distanceE,@object
	.size		_ZN30_INTERNAL_bc0aad2a_4_k_cu_main4cuda3std6ranges3__45__cpo8distanceE,(_ZN30_INTERNAL_bc0aad2a_4_k_cu_main6thrust24THRUST_300001_SM_1000_NS12placeholders3_10E - _ZN30_INTERNAL_bc0aad2a_4_k_cu_main4cuda3std6ranges3__45__cpo8distanceE)
_ZN30_INTERNAL_bc0aad2a_4_k_cu_main4cuda3std6ranges3__45__cpo8distanceE:
	.zero		1
	.type		_ZN30_INTERNAL_bc0aad2a_4_k_cu_main6thrust24THRUST_300001_SM_1000_NS12placeholders3_10E,@object
	.size		_ZN30_INTERNAL_bc0aad2a_4_k_cu_main6thrust24THRUST_300001_SM_1000_NS12placeholders3_10E,(_ZN30_INTERNAL_bc0aad2a_4_k_cu_main4cuda3std3__419piecewise_constructE - _ZN30_INTERNAL_bc0aad2a_4_k_cu_main6thrust24THRUST_300001_SM_1000_NS12placeholders3_10E)
_ZN30_INTERNAL_bc0aad2a_4_k_cu_main6thrust24THRUST_300001_SM_1000_NS12placeholders3_10E:
	.zero		1
	.type		_ZN30_INTERNAL_bc0aad2a_4_k_cu_main4cuda3std3__419piecewise_constructE,@object
	.size		_ZN30_INTERNAL_bc0aad2a_4_k_cu_main4cuda3std3__419piecewise_constructE,(_ZN30_INTERNAL_bc0aad2a_4_k_cu_main4cuda3std6ranges3__45__cpo5cdataE - _ZN30_INTERNAL_bc0aad2a_4_k_cu_main4cuda3std3__419piecewise_constructE)
_ZN30_INTERNAL_bc0aad2a_4_k_cu_main4cuda3std3__419piecewise_constructE:
	.zero		1
	.type		_ZN30_INTERNAL_bc0aad2a_4_k_cu_main4cuda3std6ranges3__45__cpo5cdataE,@object
	.size		_ZN30_INTERNAL_bc0aad2a_4_k_cu_main4cuda3std6ranges3__45__cpo5cdataE,(_ZN30_INTERNAL_bc0aad2a_4_k_cu_main6thrust24THRUST_300001_SM_1000_NS12placeholders2_2E - _ZN30_INTERNAL_bc0aad2a_4_k_cu_main4cuda3std6ranges3__45__cpo5cdataE)
_ZN30_INTERNAL_bc0aad2a_4_k_cu_main4cuda3std6ranges3__45__cpo5cdataE:
	.zero		1
	.type		_ZN30_INTERNAL_bc0aad2a_4_k_cu_main6thrust24THRUST_300001_SM_1000_NS12placeholders2_2E,@object
	.size		_ZN30_INTERNAL_bc0aad2a_4_k_cu_main6thrust24THRUST_300001_SM_1000_NS12placeholders2_2E,(_ZN30_INTERNAL_bc0aad2a_4_k_cu_main4cuda3std3__45__cpo3endE - _ZN30_INTERNAL_bc0aad2a_4_k_cu_main6thrust24THRUST_300001_SM_1000_NS12placeholders2_2E)
_ZN30_INTERNAL_bc0aad2a_4_k_cu_main6thrust24THRUST_300001_SM_1000_NS12placeholders2_2E:
	.zero		1
	.type		_ZN30_INTERNAL_bc0aad2a_4_k_cu_main4cuda3std3__45__cpo3endE,@object
	.size		_ZN30_INTERNAL_bc0aad2a_4_k_cu_main4cuda3std3__45__cpo3endE,(_ZN30_INTERNAL_bc0aad2a_4_k_cu_main4cuda3std6ranges3__45__cpo3endE - _ZN30_INTERNAL_bc0aad2a_4_k_cu_main4cuda3std3__45__cpo3endE)
_ZN30_INTERNAL_bc0aad2a_4_k_cu_main4cuda3std3__45__cpo3endE:
	.zero		1
	.type		_ZN30_INTERNAL_bc0aad2a_4_k_cu_main4cuda3std6ranges3__45__cpo3endE,@object
	.size		_ZN30_INTERNAL_bc0aad2a_4_k_cu_main4cuda3std6ranges3__45__cpo3endE,(_ZN30_INTERNAL_bc0aad2a_4_k_cu_main6thrust24THRUST_300001_SM_1000_NS12placeholders2_6E - _ZN30_INTERNAL_bc0aad2a_4_k_cu_main4cuda3std6ranges3__45__cpo3endE)
_ZN30_INTERNAL_bc0aad2a_4_k_cu_main4cuda3std6ranges3__45__cpo3endE:
	.zero		1
	.type		_ZN30_INTERNAL_bc0aad2a_4_k_cu_main6thrust24THRUST_300001_SM_1000_NS12placeholders2_6E,@object
	.size		_ZN30_INTERNAL_bc0aad2a_4_k_cu_main6thrust24THRUST_300001_SM_1000_NS12placeholders2_6E,(_ZN30_INTERNAL_bc0aad2a_4_k_cu_main4cuda3std3__45__cpo4rendE - _ZN30_INTERNAL_bc0aad2a_4_k_cu_main6thrust24THRUST_300001_SM_1000_NS12placeholders2_6E)
_ZN30_INTERNAL_bc0aad2a_4_k_cu_main6thrust24THRUST_300001_SM_1000_NS12placeholders2_6E:
	.zero		1
	.type		_ZN30_INTERNAL_bc0aad2a_4_k_cu_main4cuda3std3__45__cpo4rendE,@object
	.size		_ZN30_INTERNAL_bc0aad2a_4_k_cu_main4cuda3std3__45__cpo4rendE,(_ZN30_INTERNAL_bc0aad2a_4_k_cu_main4cuda3std6ranges3__45__cpo9iter_swapE - _ZN30_INTERNAL_bc0aad2a_4_k_cu_main4cuda3std3__45__cpo4rendE)
_ZN30_INTERNAL_bc0aad2a_4_k_cu_main4cuda3std3__45__cpo4rendE:
	.zero		1
	.type		_ZN30_INTERNAL_bc0aad2a_4_k_cu_main4cuda3std6ranges3__45__cpo9iter_swapE,@object
	.size		_ZN30_INTERNAL_bc0aad2a_4_k_cu_main4cuda3std6ranges3__45__cpo9iter_swapE,(_ZN30_INTERNAL_bc0aad2a_4_k_cu_main4cuda3std3__48unexpectE - _ZN30_INTERNAL_bc0aad2a_4_k_cu_main4cuda3std6ranges3__45__cpo9iter_swapE)
_ZN30_INTERNAL_bc0aad2a_4_k_cu_main4cuda3std6ranges3__45__cpo9iter_swapE:
	.zero		1
	.type		_ZN30_INTERNAL_bc0aad2a_4_k_cu_main4cuda3std3__48unexpectE,@object
	.size		_ZN30_INTERNAL_bc0aad2a_4_k_cu_main4cuda3std3__48unexpectE,(_ZN30_INTERNAL_bc0aad2a_4_k_cu_main6thrust24THRUST_300001_SM_1000_NS8cuda_cub3parE - _ZN30_INTERNAL_bc0aad2a_4_k_cu_main4cuda3std3__48unexpectE)
_ZN30_INTERNAL_bc0aad2a_4_k_cu_main4cuda3std3__48unexpectE:
	.zero		1
	.type		_ZN30_INTERNAL_bc0aad2a_4_k_cu_main6thrust24THRUST_300001_SM_1000_NS8cuda_cub3parE,@object
	.size		_ZN30_INTERNAL_bc0aad2a_4_k_cu_main6thrust24THRUST_300001_SM_1000_NS8cuda_cub3parE,(_ZN30_INTERNAL_bc0aad2a_4_k_cu_main6thrust24THRUST_300001_SM_1000_NS12placeholders2_4E - _ZN30_INTERNAL_bc0aad2a_4_k_cu_main6thrust24THRUST_300001_SM_1000_NS8cuda_cub3parE)
_ZN30_INTERNAL_bc0aad2a_4_k_cu_main6thrust24THRUST_300001_SM_1000_NS8cuda_cub3parE:
	.zero		1
	.type		_ZN30_INTERNAL_bc0aad2a_4_k_cu_main6thrust24THRUST_300001_SM_1000_NS12placeholders2_4E,@object
	.size		_ZN30_INTERNAL_bc0aad2a_4_k_cu_main6thrust24THRUST_300001_SM_1000_NS12placeholders2_4E,(_ZN30_INTERNAL_bc0aad2a_4_k_cu_main4cuda3std3__45__cpo4cendE - _ZN30_INTERNAL_bc0aad2a_4_k_cu_main6thrust24THRUST_300001_SM_1000_NS12placeholders2_4E)
_ZN30_INTERNAL_bc0aad2a_4_k_cu_main6thrust24THRUST_300001_SM_1000_NS12placeholders2_4E:
	.zero		1
	.type		_ZN30_INTERNAL_bc0aad2a_4_k_cu_main4cuda3std3__45__cpo4cendE,@object
	.size		_ZN30_INTERNAL_bc0aad2a_4_k_cu_main4cuda3std3__45__cpo4cendE,(_ZN30_INTERNAL_bc0aad2a_4_k_cu_main4cuda3std6ranges3__45__cpo4cendE - _ZN30_INTERNAL_bc0aad2a_4_k_cu_main4cuda3std3__45__cpo4cendE)
_ZN30_INTERNAL_bc0aad2a_4_k_cu_main4cuda3std3__45__cpo4cendE:
	.zero		1
	.type		_ZN30_INTERNAL_bc0aad2a_4_k_cu_main4cuda3std6ranges3__45__cpo4cendE,@object
	.size		_ZN30_INTERNAL_bc0aad2a_4_k_cu_main4cuda3std6ranges3__45__cpo4cendE,(_ZN30_INTERNAL_bc0aad2a_4_k_cu_main4cuda3std3__420unreachable_sentinelE - _ZN30_INTERNAL_bc0aad2a_4_k_cu_main4cuda3std6ranges3__45__cpo4cendE)
_ZN30_INTERNAL_bc0aad2a_4_k_cu_main4cuda3std6ranges3__45__cpo4cendE:
	.zero		1
	.type		_ZN30_INTERNAL_bc0aad2a_4_k_cu_main4cuda3std3__420unreachable_sentinelE,@object
	.size		_ZN30_INTERNAL_bc0aad2a_4_k_cu_main4cuda3std3__420unreachable_sentinelE,(_ZN30_INTERNAL_bc0aad2a_4_k_cu_main4cuda3std6ranges3__45__cpo5ssizeE - _ZN30_INTERNAL_bc0aad2a_4_k_cu_main4cuda3std3__420unreachable_sentinelE)
_ZN30_INTERNAL_bc0aad2a_4_k_cu_main4cuda3std3__420unreachable_sentinelE:
	.zero		1
	.type		_ZN30_INTERNAL_bc0aad2a_4_k_cu_main4cuda3std6ranges3__45__cpo5ssizeE,@object
	.size		_ZN30_INTERNAL_bc0aad2a_4_k_cu_main4cuda3std6ranges3__45__cpo5ssizeE,(_ZN30_INTERNAL_bc0aad2a_4_k_cu_main6thrust24THRUST_300001_SM_1000_NS12placeholders2_8E - _ZN30_INTERNAL_bc0aad2a_4_k_cu_main4cuda3std6ranges3__45__cpo5ssizeE)
_ZN30_INTERNAL_bc0aad2a_4_k_cu_main4cuda3std6ranges3__45__cpo5ssizeE:
	.zero		1
	.type		_ZN30_INTERNAL_bc0aad2a_4_k_cu_main6thrust24THRUST_300001_SM_1000_NS12placeholders2_8E,@object
	.size		_ZN30_INTERNAL_bc0aad2a_4_k_cu_main6thrust24THRUST_300001_SM_1000_NS12placeholders2_8E,(_ZN30_INTERNAL_bc0aad2a_4_k_cu_main4cuda3std3__45__cpo5crendE - _ZN30_INTERNAL_bc0aad2a_4_k_cu_main6thrust24THRUST_300001_SM_1000_NS12placeholders2_8E)
_ZN30_INTERNAL_bc0aad2a_4_k_cu_main6thrust24THRUST_300001_SM_1000_NS12placeholders2_8E:
	.zero		1
	.type		_ZN30_INTERNAL_bc0aad2a_4_k_cu_main4cuda3std3__45__cpo5crendE,@object
	.size		_ZN30_INTERNAL_bc0aad2a_4_k_cu_main4cuda3std3__45__cpo5crendE,(_ZN30_INTERNAL_bc0aad2a_4_k_cu_main4cuda3std6ranges3__45__cpo4prevE - _ZN30_INTERNAL_bc0aad2a_4_k_cu_main4cuda3std3__45__cpo5crendE)
_ZN30_INTERNAL_bc0aad2a_4_k_cu_main4cuda3std3__45__cpo5crendE:
	.zero		1
	.type		_ZN30_INTERNAL_bc0aad2a_4_k_cu_main4cuda3std6ranges3__45__cpo4prevE,@object
	.size		_ZN30_INTERNAL_bc0aad2a_4_k_cu_main4cuda3std6ranges3__45__cpo4prevE,(_ZN30_INTERNAL_bc0aad2a_4_k_cu_main4cuda3std6ranges3__45__cpo9iter_moveE - _ZN30_INTERNAL_bc0aad2a_4_k_cu_main4cuda3std6ranges3__45__cpo4prevE)
_ZN30_INTERNAL_bc0aad2a_4_k_cu_main4cuda3std6ranges3__45__cpo4prevE:
	.zero		1
	.type		_ZN30_INTERNAL_bc0aad2a_4_k_cu_main4cuda3std6ranges3__45__cpo9iter_moveE,@object
	.size		_ZN30_INTERNAL_bc0aad2a_4_k_cu_main4cuda3std6ranges3__45__cpo9iter_moveE,(_ZN30_INTERNAL_bc0aad2a_4_k_cu_main6thrust24THRUST_300001_SM_1000_NS6system6detail10sequential3seqE - _ZN30_INTERNAL_bc0aad2a_4_k_cu_main4cuda3std6ranges3__45__cpo9iter_moveE)
_ZN30_INTERNAL_bc0aad2a_4_k_cu_main4cuda3std6ranges3__45__cpo9iter_moveE:
	.zero		1
	.type		_ZN30_INTERNAL_bc0aad2a_4_k_cu_main6thrust24THRUST_300001_SM_1000_NS6system6detail10sequential3seqE,@object
	.size		_ZN30_INTERNAL_bc0aad2a_4_k_cu_main6thrust24THRUST_300001_SM_1000_NS6system6detail10sequential3seqE,(.L_31 - _ZN30_INTERNAL_bc0aad2a_4_k_cu_main6thrust24THRUST_300001_SM_1000_NS6system6detail10sequential3seqE)
_ZN30_INTERNAL_bc0aad2a_4_k_cu_main6thrust24THRUST_300001_SM_1000_NS6system6detail10sequential3seqE:
	.zero		1
.L_31:


//--------------------- .nv.constant0._ZN3cub18CUB_300001_SM_10006detail9transform16transform_kernelINS2_10policy_hubILb1EN4cuda3std3__45tupleIJN6thrust24THRUST_300001_SM_1000_NS17counting_iteratorIiNSA_11use_defaultESC_SC_EEEEEE10policy1000El9mifuncionNSA_6detail15normal_iteratorINSA_10device_ptrIfEEEEJSD_EEEvT0_iT1_T2_DpNS2_10kernel_argIT3_EE --------------------------
	.section	.nv.constant0._ZN3cub18CUB_300001_SM_10006detail9transform16transform_kernelINS2_10policy_hubILb1EN4cuda3std3__45tupleIJN6thrust24THRUST_300001_SM_1000_NS17counting_iteratorIiNSA_11use_defaultESC_SC_EEEEEE10policy1000El9mifuncionNSA_6detail15normal_iteratorINSA_10device_ptrIfEEEEJSD_EEEvT0_iT1_T2_DpNS2_10kernel_argIT3_EE,"a",@progbits
	.sectionflags	@""
	.align	4
.nv.constant0._ZN3cub18CUB_300001_SM_10006detail9transform16transform_kernelINS2_10policy_hubILb1EN4cuda3std3__45tupleIJN6thrust24THRUST_300001_SM_1000_NS17counting_iteratorIiNSA_11use_defaultESC_SC_EEEEEE10policy1000El9mifuncionNSA_6detail15normal_iteratorINSA_10device_ptrIfEEEEJSD_EEEvT0_iT1_T2_DpNS2_10kernel_argIT3_EE:
	.zero		936


//--------------------- .nv.constant0._ZN3cub18CUB_300001_SM_10006detail9transform16transform_kernelINS2_10policy_hubILb1EN4cuda3std3__45tupleIJN6thrust24THRUST_300001_SM_1000_NS17counting_iteratorIiNSA_11use_defaultESC_SC_EEEEEE10policy1000Ei9mifuncionNSA_6detail15normal_iteratorINSA_10device_ptrIfEEEEJSD_EEEvT0_iT1_T2_DpNS2_10kernel_argIT3_EE --------------------------
	.section	.nv.constant0._ZN3cub18CUB_300001_SM_10006detail9transform16transform_kernelINS2_10policy_hubILb1EN4cuda3std3__45tupleIJN6thrust24THRUST_300001_SM_1000_NS17counting_iteratorIiNSA_11use_defaultESC_SC_EEEEEE10policy1000Ei9mifuncionNSA_6detail15normal_iteratorINSA_10device_ptrIfEEEEJSD_EEEvT0_iT1_T2_DpNS2_10kernel_argIT3_EE,"a",@progbits
	.sectionflags	@""
	.align	4
.nv.constant0._ZN3cub18CUB_300001_SM_10006detail9transform16transform_kernelINS2_10policy_hubILb1EN4cuda3std3__45tupleIJN6thrust24THRUST_300001_SM_1000_NS17counting_iteratorIiNSA_11use_defaultESC_SC_EEEEEE10policy1000Ei9mifuncionNSA_6detail15normal_iteratorINSA_10device_ptrIfEEEEJSD_EEEvT0_iT1_T2_DpNS2_10kernel_argIT3_EE:
	.zero		936


//--------------------- .nv.constant0._ZN3cub18CUB_300001_SM_10006detail8for_each13static_kernelINS2_12policy_hub_t12policy_500_tEmN6thrust24THRUST_300001_SM_1000_NS8cuda_cub20__uninitialized_fill7functorINS7_10device_ptrIfEEfEEEEvT0_T1_ --------------------------
	.section	.nv.constant0._ZN3cub18CUB_300001_SM_10006detail8for_each13static_kernelINS2_12policy_hub_t12policy_500_tEmN6thrust24THRUST_300001_SM_1000_NS8cuda_cub20__uninitialized_fill7functorINS7_10device_ptrIfEEfEEEEvT0_T1_,"a",@progbits
	.sectionflags	@""
	.align	4
.nv.constant0._ZN3cub18CUB_300001_SM_10006detail8for_each13static_kernelINS2_12policy_hub_t12policy_500_tEmN6thrust24THRUST_300001_SM_1000_NS8cuda_cub20__uninitialized_fill7functorINS7_10device_ptrIfEEfEEEEvT0_T1_:
	.zero		920


//--------------------- .nv.constant0._ZN3cub18CUB_300001_SM_10006detail11EmptyKernelIvEEvv --------------------------
	.section	.nv.constant0._ZN3cub18CUB_300001_SM_10006detail11EmptyKernelIvEEvv,"a",@progbits
	.sectionflags	@""
	.align	4
.nv.constant0._ZN3cub18CUB_300001_SM_10006detail11EmptyKernelIvEEvv:
	.zero		896


//--------------------- SYMBOLS --------------------------

	.type		.nv.reservedSmem.offset0,@object
	.size		.nv.reservedSmem.offset0,0x4
